	.headerflags	@"EF_CUDA_TEXMODE_UNIFIED EF_CUDA_64BIT_ADDRESS EF_CUDA_ACCELERATORS EF_CUDA_SM90 EF_CUDA_VIRTUAL_SM(EF_CUDA_SM90)"
	.elftype	@"ET_EXEC"


//--------------------- .nv.info                  --------------------------
	.section	.nv.info,"",@"SHT_CUDA_INFO"
	.align	4


	//----- nvinfo : EIATTR_REGCOUNT
	.align		4
        /*0000*/ 	.byte	0x04, 0x2f
        /*0002*/ 	.short	(.L_1 - .L_0)
	.align		4
.L_0:
        /*0004*/ 	.word	index@(triton_poi_fused_cat_102)
        /*0008*/ 	.word	0x0000002c


	//----- nvinfo : EIATTR_MIN_STACK_SIZE
	.align		4
.L_1:
        /*000c*/ 	.byte	0x04, 0x12
        /*000e*/ 	.short	(.L_3 - .L_2)
	.align		4
.L_2:
        /*0010*/ 	.word	index@(triton_poi_fused_cat_102)
        /*0014*/ 	.word	0x00000000


	//----- nvinfo : EIATTR_FRAME_SIZE
	.align		4
.L_3:
        /*0018*/ 	.byte	0x04, 0x11
        /*001a*/ 	.short	(.L_5 - .L_4)
	.align		4
.L_4:
        /*001c*/ 	.word	index@(triton_poi_fused_cat_102)
        /*0020*/ 	.word	0x00000000


	//----- nvinfo : EIATTR_MIN_STACK_SIZE
	.align		4
.L_5:
        /*0024*/ 	.byte	0x04, 0x12
        /*0026*/ 	.short	(.L_7 - .L_6)
	.align		4
.L_6:
        /*0028*/ 	.word	index@(triton_poi_fused_cat_102)
        /*002c*/ 	.word	0x00000000
.L_7:


//--------------------- .nv.info.triton_poi_fused_cat_102 --------------------------
	.section	.nv.info.triton_poi_fused_cat_102,"",@"SHT_CUDA_INFO"
	.sectionflags	@""
	.align	4


	//----- nvinfo : EIATTR_CUDA_API_VERSION
	.align		4
        /*0000*/ 	.byte	0x04, 0x37
        /*0002*/ 	.short	(.L_9 - .L_8)
.L_8:
        /*0004*/ 	.word	0x0000007c


	//----- nvinfo : EIATTR_KPARAM_INFO
	.align		4
.L_9:
        /*0008*/ 	.byte	0x04, 0x17
        /*000a*/ 	.short	(.L_11 - .L_10)
.L_10:
        /*000c*/ 	.word	0x00000000
        /*0010*/ 	.short	0x0009
        /*0012*/ 	.short	0x0048
        /*0014*/ 	.byte	0x00, 0xf0, 0x11, 0x00


	//----- nvinfo : EIATTR_KPARAM_INFO
	.align		4
.L_11:
        /*0018*/ 	.byte	0x04, 0x17
        /*001a*/ 	.short	(.L_13 - .L_12)
.L_12:
        /*001c*/ 	.word	0x00000000
        /*0020*/ 	.short	0x0008
        /*0022*/ 	.short	0x0040
        /*0024*/ 	.byte	0x00, 0xf4, 0x21, 0x00


	//----- nvinfo : EIATTR_KPARAM_INFO
	.align		4
.L_13:
        /*0028*/ 	.byte	0x04, 0x17
        /*002a*/ 	.short	(.L_15 - .L_14)
.L_14:
        /*002c*/ 	.word	0x00000000
        /*0030*/ 	.short	0x0007
        /*0032*/ 	.short	0x0038
        /*0034*/ 	.byte	0x00, 0xf4, 0x21, 0x00


	//----- nvinfo : EIATTR_KPARAM_INFO
	.align		4
.L_15:
        /*0038*/ 	.byte	0x04, 0x17
        /*003a*/ 	.short	(.L_17 - .L_16)
.L_16:
        /*003c*/ 	.word	0x00000000
        /*0040*/ 	.short	0x0006
        /*0042*/ 	.short	0x0030
        /*0044*/ 	.byte	0x00, 0xf4, 0x21, 0x00


	//----- nvinfo : EIATTR_KPARAM_INFO
	.align		4
.L_17:
        /*0048*/ 	.byte	0x04, 0x17
        /*004a*/ 	.short	(.L_19 - .L_18)
.L_18:
        /*004c*/ 	.word	0x00000000
        /*0050*/ 	.short	0x0005
        /*0052*/ 	.short	0x0028
        /*0054*/ 	.byte	0x00, 0xf4, 0x21, 0x00


	//----- nvinfo : EIATTR_KPARAM_INFO
	.align		4
.L_19:
        /*0058*/ 	.byte	0x04, 0x17
        /*005a*/ 	.short	(.L_21 - .L_20)
.L_20:
        /*005c*/ 	.word	0x00000000
        /*0060*/ 	.short	0x0004
        /*0062*/ 	.short	0x0020
        /*0064*/ 	.byte	0x00, 0xf4, 0x21, 0x00


	//----- nvinfo : EIATTR_KPARAM_INFO
	.align		4
.L_21:
        /*0068*/ 	.byte	0x04, 0x17
        /*006a*/ 	.short	(.L_23 - .L_22)
.L_22:
        /*006c*/ 	.word	0x00000000
        /*0070*/ 	.short	0x0003
        /*0072*/ 	.short	0x0018
        /*0074*/ 	.byte	0x00, 0xf4, 0x21, 0x00


	//----- nvinfo : EIATTR_KPARAM_INFO
	.align		4
.L_23:
        /*0078*/ 	.byte	0x04, 0x17
        /*007a*/ 	.short	(.L_25 - .L_24)
.L_24:
        /*007c*/ 	.word	0x00000000
        /*0080*/ 	.short	0x0002
        /*0082*/ 	.short	0x0010
        /*0084*/ 	.byte	0x00, 0xf4, 0x21, 0x00


	//----- nvinfo : EIATTR_KPARAM_INFO
	.align		4
.L_25:
        /*0088*/ 	.byte	0x04, 0x17
        /*008a*/ 	.short	(.L_27 - .L_26)
.L_26:
        /*008c*/ 	.word	0x00000000
        /*0090*/ 	.short	0x0001
        /*0092*/ 	.short	0x0008
        /*0094*/ 	.byte	0x00, 0xf4, 0x21, 0x00


	//----- nvinfo : EIATTR_KPARAM_INFO
	.align		4
.L_27:
        /*0098*/ 	.byte	0x04, 0x17
        /*009a*/ 	.short	(.L_29 - .L_28)
.L_28:
        /*009c*/ 	.word	0x00000000
        /*00a0*/ 	.short	0x0000
        /*00a2*/ 	.short	0x0000
        /*00a4*/ 	.byte	0x00, 0xf4, 0x21, 0x00


	//----- nvinfo : EIATTR_SPARSE_MMA_MASK
	.align		4
.L_29:
        /*00a8*/ 	.byte	0x03, 0x50
        /*00aa*/ 	.short	0x0000


	//----- nvinfo : EIATTR_MAXREG_COUNT
	.align		4
        /*00ac*/ 	.byte	0x03, 0x1b
        /*00ae*/ 	.short	0x00ff


	//----- nvinfo : EIATTR_EXIT_INSTR_OFFSETS
	.align		4
        /*00b0*/ 	.byte	0x04, 0x1c
        /*00b2*/ 	.short	(.L_31 - .L_30)


	//   ....[0]....
.L_30:
        /*00b4*/ 	.word	0x00001d70


	//----- nvinfo : EIATTR_REQNTID
	.align		4
.L_31:
        /*00b8*/ 	.byte	0x04, 0x10
        /*00ba*/ 	.short	(.L_33 - .L_32)
.L_32:
        /*00bc*/ 	.word	0x00000080
        /*00c0*/ 	.word	0x00000001
        /*00c4*/ 	.word	0x00000001


	//----- nvinfo : EIATTR_CBANK_PARAM_SIZE
	.align		4
.L_33:
        /*00c8*/ 	.byte	0x03, 0x19
        /*00ca*/ 	.short	0x004c


	//----- nvinfo : EIATTR_PARAM_CBANK
	.align		4
        /*00cc*/ 	.byte	0x04, 0x0a
        /*00ce*/ 	.short	(.L_35 - .L_34)
	.align		4
.L_34:
        /*00d0*/ 	.word	index@(.nv.constant0.triton_poi_fused_cat_102)
        /*00d4*/ 	.short	0x0210
        /*00d6*/ 	.short	0x004c


	//----- nvinfo : EIATTR_SW_WAR
	.align		4
.L_35:
        /*00d8*/ 	.byte	0x04, 0x36
        /*00da*/ 	.short	(.L_37 - .L_36)
.L_36:
        /*00dc*/ 	.word	0x00000008
.L_37:


//--------------------- .nv.callgraph             --------------------------
	.section	.nv.callgraph,"",@"SHT_CUDA_CALLGRAPH"
	.align	4
	.sectionentsize	8
	.align		4
        /*0000*/ 	.word	0x00000000
	.align		4
        /*0004*/ 	.word	0xffffffff
	.align		4
        /*0008*/ 	.word	0x00000000
	.align		4
        /*000c*/ 	.word	0xfffffffe
	.align		4
        /*0010*/ 	.word	0x00000000
	.align		4
        /*0014*/ 	.word	0xfffffffd
	.align		4
        /*0018*/ 	.word	0x00000000
	.align		4
        /*001c*/ 	.word	0xfffffffc


//--------------------- .text.triton_poi_fused_cat_102 --------------------------
	.section	.text.triton_poi_fused_cat_102,"ax",@progbits
	.align	128
        .global         triton_poi_fused_cat_102
        .type           triton_poi_fused_cat_102,@function
        .size           triton_poi_fused_cat_102,(.L_x_1 - triton_poi_fused_cat_102)
        .other          triton_poi_fused_cat_102,@"STO_CUDA_ENTRY STV_DEFAULT"
triton_poi_fused_cat_102:
.text.triton_poi_fused_cat_102:
[----:B------:R-:W-:Y:S01]  /*0000*/  LDC R1, c[0x0][0x28] ;  /* 0x00000a00ff017b82 */ /* 0x000fe20000000800 */
[----:B------:R-:W1:Y:S07]  /*0010*/  S2R R0, SR_TID.X ;  /* 0x0000000000007919 */ /* 0x000e6e0000002100 */
[----:B------:R-:W2:Y:S01]  /*0020*/  LDC.64 R12, c[0x0][0x218] ;  /* 0x00008600ff0c7b82 */ /* 0x000ea20000000a00 */
[----:B------:R-:W-:Y:S01]  /*0030*/  CS2R R14, SRZ ;  /* 0x00000000000e7805 */ /* 0x000fe2000001ff00 */
[----:B------:R-:W-:Y:S01]  /*0040*/  ULDC.64 UR4, c[0x0][0x208] ;  /* 0x0000820000047ab9 */ /* 0x000fe20000000a00 */
[----:B------:R-:W3:Y:S05]  /*0050*/  S2R R19, SR_CTAID.X ;  /* 0x0000000000137919 */ /* 0x000eea0000002500 */
[----:B------:R-:W4:Y:S01]  /*0060*/  LDC.64 R6, c[0x0][0x220] ;  /* 0x00008800ff067b82 */ /* 0x000f220000000a00 */
[----:B------:R-:W-:-:S02]  /*0070*/  CS2R R10, SRZ ;  /* 0x00000000000a7805 */ /* 0x000fc4000001ff00 */
[----:B------:R-:W-:Y:S01]  /*0080*/  CS2R R30, SRZ ;  /* 0x00000000001e7805 */ /* 0x000fe2000001ff00 */
[----:B------:R-:W-:Y:S01]  /*0090*/  ULDC.64 UR6, c[0x0][0x228] ;  /* 0x00008a0000067ab9 */ /* 0x000fe20000000a00 */
[----:B-1----:R-:W-:-:S05]  /*00a0*/  IMAD.SHL.U32 R0, R0, 0x4, RZ ;  /* 0x0000000400007824 */ /* 0x002fca00078e00ff */
[----:B------:R-:W-:-:S05]  /*00b0*/  LOP3.LUT R0, R0, 0x1fc, RZ, 0xc0, !PT ;  /* 0x000001fc00007812 */ /* 0x000fca00078ec0ff */
[----:B---3--:R-:W-:-:S05]  /*00c0*/  IMAD R5, R19, 0x400, R0 ;  /* 0x0000040013057824 */ /* 0x008fca00078e0200 */
[----:B------:R-:W-:-:S04]  /*00d0*/  SHF.R.S32.HI R24, RZ, 0x1f, R5 ;  /* 0x0000001fff187819 */ /* 0x000fc80000011405 */
[CC--:B------:R-:W-:Y:S02]  /*00e0*/  LEA.HI R0, R24.reuse, R5.reuse, RZ, 0xc ;  /* 0x0000000518007211 */ /* 0x0c0fe400078f60ff */
[----:B------:R-:W-:Y:S02]  /*00f0*/  LEA.HI R8, R24, R5, RZ, 0x6 ;  /* 0x0000000518087211 */ /* 0x000fe400078f30ff */
[----:B------:R-:W-:Y:S02]  /*0100*/  SHF.R.S32.HI R0, RZ, 0xc, R0 ;  /* 0x0000000cff007819 */ /* 0x000fe40000011400 */
[----:B------:R-:W-:Y:S02]  /*0110*/  SHF.R.S32.HI R9, RZ, 0x6, R8 ;  /* 0x00000006ff097819 */ /* 0x000fe40000011408 */
[----:B------:R-:W-:Y:S02]  /*0120*/  LEA.HI R2, R0, R0, RZ, 0x7 ;  /* 0x0000000000027211 */ /* 0x000fe400078f38ff */
[----:B------:R-:W-:-:S02]  /*0130*/  LOP3.LUT R8, R8, 0xffffffc0, RZ, 0xc0, !PT ;  /* 0xffffffc008087812 */ /* 0x000fc400078ec0ff */
[----:B------:R-:W-:Y:S02]  /*0140*/  LOP3.LUT R3, R2, 0xffffff80, RZ, 0xc0, !PT ;  /* 0xffffff8002037812 */ /* 0x000fe400078ec0ff */
[----:B------:R-:W-:-:S03]  /*0150*/  LEA.HI R2, R9, R9, RZ, 0x6 ;  /* 0x0000000909027211 */ /* 0x000fc600078f30ff */
[----:B------:R-:W-:Y:S01]  /*0160*/  IMAD.IADD R4, R0, 0x1, -R3 ;  /* 0x0000000100047824 */ /* 0x000fe200078e0a03 */
[----:B------:R-:W-:-:S04]  /*0170*/  LOP3.LUT R2, R2, 0xffffffc0, RZ, 0xc0, !PT ;  /* 0xffffffc002027812 */ /* 0x000fc800078ec0ff */
[----:B------:R-:W-:Y:S01]  /*0180*/  ISETP.GE.AND P0, PT, R4, 0x40, PT ;  /* 0x000000400400780c */ /* 0x000fe20003f06270 */
[----:B------:R-:W-:-:S04]  /*0190*/  IMAD.IADD R2, R9, 0x1, -R2 ;  /* 0x0000000109027824 */ /* 0x000fc800078e0a02 */
[----:B--2---:R-:W-:-:S08]  /*01a0*/  IMAD.WIDE R16, R2, 0x8, R12 ;  /* 0x0000000802107825 */ /* 0x004fd000078e020c */
[----:B------:R1:W2:Y:S01]  /*01b0*/  @!P0 LDG.E.EL.64 R14, desc[UR4][R16.64] ;  /* 0x00000004100e8981 */ /* 0x0002a2000c2e1b00 */
[----:B------:R-:W-:Y:S01]  /*01c0*/  IMAD.IADD R29, R5, 0x1, -R8 ;  /* 0x00000001051d7824 */ /* 0x000fe200078e0a08 */
[----:B------:R-:W-:-:S03]  /*01d0*/  CS2R R8, SRZ ;  /* 0x0000000000087805 */ /* 0x000fc6000001ff00 */
[----:B----4-:R-:W-:-:S05]  /*01e0*/  IMAD.WIDE R40, R29, 0x8, R6 ;  /* 0x000000081d287825 */ /* 0x010fca00078e0206 */
[----:B------:R-:W3:Y:S01]  /*01f0*/  @!P0 LDG.E.EL.128 R8, desc[UR4][R40.64] ;  /* 0x0000000428088981 */ /* 0x000ee2000c2e1d00 */
[----:B------:R-:W-:Y:S01]  /*0200*/  SHF.R.S32.HI R3, RZ, 0x15, R19 ;  /* 0x00000015ff037819 */ /* 0x000fe20000011413 */
[C---:B------:R-:W-:Y:S01]  /*0210*/  VIADD R22, R5.reuse, 0x2 ;  /* 0x0000000205167836 */ /* 0x040fe20000000000 */
[----:B------:R-:W-:Y:S01]  /*0220*/  CS2R R18, SRZ ;  /* 0x0000000000127805 */ /* 0x000fe2000001ff00 */
[----:B------:R-:W-:Y:S01]  /*0230*/  VIADD R25, R5, 0x200 ;  /* 0x0000020005197836 */ /* 0x000fe20000000000 */
[----:B------:R-:W-:-:S04]  /*0240*/  SGXT R3, R3, 0x1 ;  /* 0x000000010303781a */ /* 0x000fc80000000200 */
[C---:B------:R-:W-:Y:S02]  /*0250*/  LEA.HI R0, R3.reuse, R22, RZ, 0x6 ;  /* 0x0000001603007211 */ /* 0x040fe400078f30ff */
[----:B------:R-:W-:Y:S02]  /*0260*/  SHF.R.S32.HI R28, RZ, 0x1f, R25 ;  /* 0x0000001fff1c7819 */ /* 0x000fe40000011419 */
[----:B-1----:R-:W-:Y:S02]  /*0270*/  LOP3.LUT R17, R0, 0xffffffc0, RZ, 0xc0, !PT ;  /* 0xffffffc000117812 */ /* 0x002fe400078ec0ff */
[-C--:B------:R-:W-:Y:S02]  /*0280*/  LEA.HI R0, R28, R25.reuse, RZ, 0xc ;  /* 0x000000191c007211 */ /* 0x080fe400078f60ff */
[----:B------:R-:W-:Y:S01]  /*0290*/  LEA.HI R20, R3, R25, RZ, 0x6 ;  /* 0x0000001903147211 */ /* 0x000fe200078f30ff */
[----:B------:R-:W-:Y:S01]  /*02a0*/  IMAD.IADD R22, R22, 0x1, -R17 ;  /* 0x0000000116167824 */ /* 0x000fe200078e0a11 */
[----:B------:R-:W-:-:S02]  /*02b0*/  CS2R R16, SRZ ;  /* 0x0000000000107805 */ /* 0x000fc4000001ff00 */
[----:B------:R-:W-:Y:S01]  /*02c0*/  SHF.R.S32.HI R0, RZ, 0xc, R0 ;  /* 0x0000000cff007819 */ /* 0x000fe20000011400 */
[----:B------:R-:W-:-:S03]  /*02d0*/  IMAD.WIDE R6, R22, 0x8, R6 ;  /* 0x0000000816067825 */ /* 0x000fc600078e0206 */
[----:B------:R-:W-:Y:S02]  /*02e0*/  LEA.HI R3, R0, R0, RZ, 0x7 ;  /* 0x0000000000037211 */ /* 0x000fe400078f38ff */
[----:B------:R-:W4:Y:S01]  /*02f0*/  @!P0 LDG.E.EL.128 R16, desc[UR4][R6.64] ;  /* 0x0000000406108981 */ /* 0x000f22000c2e1d00 */
[----:B------:R-:W-:Y:S02]  /*0300*/  SHF.R.S32.HI R20, RZ, 0x6, R20 ;  /* 0x00000006ff147819 */ /* 0x000fe40000011414 */
[----:B------:R-:W-:Y:S02]  /*0310*/  LOP3.LUT R3, R3, 0xffffff80, RZ, 0xc0, !PT ;  /* 0xffffff8003037812 */ /* 0x000fe400078ec0ff */
[----:B------:R-:W-:-:S03]  /*0320*/  LEA.HI R21, R20, R20, RZ, 0x6 ;  /* 0x0000001414157211 */ /* 0x000fc600078f30ff */
[----:B------:R-:W-:Y:S01]  /*0330*/  IMAD.IADD R0, R0, 0x1, -R3 ;  /* 0x0000000100007824 */ /* 0x000fe200078e0a03 */
[----:B------:R-:W-:-:S04]  /*0340*/  LOP3.LUT R3, R21, 0xffffffc0, RZ, 0xc0, !PT ;  /* 0xffffffc015037812 */ /* 0x000fc800078ec0ff */
[----:B------:R-:W-:Y:S01]  /*0350*/  ISETP.GE.AND P1, PT, R0, 0x40, PT ;  /* 0x000000400000780c */ /* 0x000fe20003f26270 */
[----:B------:R-:W-:-:S04]  /*0360*/  IMAD.IADD R3, R20, 0x1, -R3 ;  /* 0x0000000114037824 */ /* 0x000fc800078e0a03 */
[----:B------:R-:W-:-:S08]  /*0370*/  IMAD.WIDE R12, R3, 0x8, R12 ;  /* 0x00000008030c7825 */ /* 0x000fd000078e020c */
[----:B------:R1:W5:Y:S02]  /*0380*/  @!P1 LDG.E.EL.64 R30, desc[UR4][R12.64] ;  /* 0x000000040c1e9981 */ /* 0x000364000c2e1b00 */
[----:B-1----:R-:W-:Y:S02]  /*0390*/  CS2R R12, SRZ ;  /* 0x00000000000c7805 */ /* 0x002fe4000001ff00 */
[----:B------:R-:W-:Y:S01]  /*03a0*/  LEA.HI R24, R24, R5, RZ, 0x13 ;  /* 0x0000000518187211 */ /* 0x000fe200078f98ff */
[----:B------:R-:W-:-:S03]  /*03b0*/  IMAD.SHL.U32 R35, R4, 0x400, RZ ;  /* 0x0000040004237824 */ /* 0x000fc600078e00ff */
[----:B------:R-:W-:-:S05]  /*03c0*/  SHF.R.S32.HI R23, RZ, 0x13, R24 ;  /* 0x00000013ff177819 */ /* 0x000fca0000011418 */
[----:B------:R-:W-:Y:S01]  /*03d0*/  IMAD.U32 R33, R23, 0x10000, RZ ;  /* 0x0001000017217824 */ /* 0x000fe200078e00ff */
[----:B--2---:R-:W-:Y:S02]  /*03e0*/  SEL R15, R15, RZ, !P0 ;  /* 0x000000ff0f0f7207 */ /* 0x004fe40004000000 */
[----:B------:R-:W-:Y:S02]  /*03f0*/  SEL R21, R14, RZ, !P0 ;  /* 0x000000ff0e157207 */ /* 0x000fe40004000000 */
[----:B------:R-:W-:-:S04]  /*0400*/  SHF.R.U32.HI R20, RZ, 0x1a, R15 ;  /* 0x0000001aff147819 */ /* 0x000fc8000001160f */
[----:B------:R-:W-:-:S04]  /*0410*/  LOP3.LUT R14, R20, 0x20, RZ, 0xc0, !PT ;  /* 0x00000020140e7812 */ /* 0x000fc800078ec0ff */
[----:B------:R-:W-:Y:S02]  /*0420*/  IADD3 R14, P2, R14, R21, RZ ;  /* 0x000000150e0e7210 */ /* 0x000fe40007f5e0ff */
[----:B---3--:R-:W-:-:S03]  /*0430*/  SEL R21, R9, RZ, !P0 ;  /* 0x000000ff09157207 */ /* 0x008fc60004000000 */
[----:B------:R-:W-:Y:S01]  /*0440*/  IMAD.X R27, RZ, RZ, R15, P2 ;  /* 0x000000ffff1b7224 */ /* 0x000fe200010e060f */
[----:B------:R-:W-:Y:S01]  /*0450*/  SEL R20, R8, RZ, !P0 ;  /* 0x000000ff08147207 */ /* 0x000fe20004000000 */
[----:B------:R-:W-:Y:S01]  /*0460*/  IMAD.SHL.U32 R26, R14, 0x80, RZ ;  /* 0x000000800e1a7824 */ /* 0x000fe200078e00ff */
[----:B------:R-:W-:Y:S02]  /*0470*/  SEL R10, R10, RZ, !P0 ;  /* 0x000000ff0a0a7207 */ /* 0x000fe40004000000 */
[----:B------:R-:W-:Y:S02]  /*0480*/  SHF.L.U64.HI R27, R14, 0x7, R27 ;  /* 0x000000070e1b7819 */ /* 0x000fe4000001021b */
[----:B------:R-:W-:Y:S02]  /*0490*/  CS2R R14, SRZ ;  /* 0x00000000000e7805 */ /* 0x000fe4000001ff00 */
[----:B------:R-:W-:Y:S02]  /*04a0*/  SHF.R.U32.HI R9, RZ, 0x18, R21 ;  /* 0x00000018ff097819 */ /* 0x000fe40000011615 */
[----:B------:R-:W-:-:S02]  /*04b0*/  SEL R11, R11, RZ, !P0 ;  /* 0x000000ff0b0b7207 */ /* 0x000fc40004000000 */
[----:B------:R-:W-:Y:S01]  /*04c0*/  LEA R8, P3, R20, UR6, 0x2 ;  /* 0x0000000614087c11 */ /* 0x000fe2000f8610ff */
[----:B------:R-:W2:Y:S01]  /*04d0*/  @!P1 LDG.E.EL.128 R12, desc[UR4][R40.64] ;  /* 0x00000004280c9981 */ /* 0x000ea2000c2e1d00 */
[----:B------:R-:W-:Y:S02]  /*04e0*/  LEA R37, P2, R10, UR6, 0x2 ;  /* 0x000000060a257c11 */ /* 0x000fe4000f8410ff */
[----:B------:R-:W-:Y:S02]  /*04f0*/  LOP3.LUT R9, R9, 0x80, RZ, 0xc0, !PT ;  /* 0x0000008009097812 */ /* 0x000fe400078ec0ff */
[----:B------:R-:W-:Y:S02]  /*0500*/  LEA.HI.X R20, R20, UR7, R21, 0x2, P3 ;  /* 0x0000000714147c11 */ /* 0x000fe400098f1415 */
[----:B------:R-:W-:Y:S02]  /*0510*/  LEA.HI.X R10, R10, UR7, R11, 0x2, P2 ;  /* 0x000000070a0a7c11 */ /* 0x000fe400090f140b */
[----:B------:R-:W-:-:S02]  /*0520*/  IADD3 R8, P2, P3, R26, R8, R9 ;  /* 0x000000081a087210 */ /* 0x000fc40007b5e009 */
[----:B------:R-:W-:Y:S02]  /*0530*/  SHF.R.U32.HI R36, RZ, 0x18, R11 ;  /* 0x00000018ff247819 */ /* 0x000fe4000001160b */
[----:B------:R-:W-:Y:S02]  /*0540*/  IADD3.X R9, R27, R20, RZ, P2, P3 ;  /* 0x000000141b097210 */ /* 0x000fe400017e64ff */
[----:B------:R-:W-:Y:S01]  /*0550*/  LOP3.LUT R36, R36, 0x80, RZ, 0xc0, !PT ;  /* 0x0000008024247812 */ /* 0x000fe200078ec0ff */
[----:B------:R-:W-:-:S03]  /*0560*/  IMAD.WIDE R8, R35, 0x4, R8 ;  /* 0x0000000423087825 */ /* 0x000fc600078e0208 */
[----:B------:R-:W-:-:S04]  /*0570*/  IADD3 R36, P4, P5, R26, R37, R36 ;  /* 0x000000251a247210 */ /* 0x000fc80007d9e024 */
[----:B------:R-:W-:Y:S01]  /*0580*/  IADD3.X R37, R27, R10, RZ, P4, P5 ;  /* 0x0000000a1b257210 */ /* 0x000fe200027ea4ff */
[----:B------:R-:W-:Y:S01]  /*0590*/  IMAD.WIDE R38, R33, 0x4, R8 ;  /* 0x0000000421267825 */ /* 0x000fe200078e0208 */
[----:B------:R-:W-:Y:S02]  /*05a0*/  CS2R R8, SRZ ;  /* 0x0000000000087805 */ /* 0x000fe4000001ff00 */
[----:B------:R-:W-:-:S06]  /*05b0*/  CS2R R10, SRZ ;  /* 0x00000000000a7805 */ /* 0x000fcc000001ff00 */
[----:B------:R1:W3:Y:S01]  /*05c0*/  @!P1 LDG.E.EL.128 R8, desc[UR4][R6.64] ;  /* 0x0000000406089981 */ /* 0x0002e2000c2e1d00 */
[----:B----4-:R-:W-:Y:S02]  /*05d0*/  SEL R32, R16, RZ, !P0 ;  /* 0x000000ff10207207 */ /* 0x010fe40004000000 */
[----:B------:R-:W-:Y:S02]  /*05e0*/  SEL R16, R18, RZ, !P0 ;  /* 0x000000ff12107207 */ /* 0x000fe40004000000 */
[----:B------:R-:W-:Y:S02]  /*05f0*/  SEL R17, R17, RZ, !P0 ;  /* 0x000000ff11117207 */ /* 0x000fe40004000000 */
[----:B------:R-:W-:-:S04]  /*0600*/  LEA R18, P2, R32, UR6, 0x2 ;  /* 0x0000000620127c11 */ /* 0x000fc8000f8410ff */
[--C-:B------:R-:W-:Y:S02]  /*0610*/  LEA.HI.X R32, R32, UR7, R17.reuse, 0x2, P2 ;  /* 0x0000000720207c11 */ /* 0x100fe400090f1411 */
[----:B------:R-:W-:Y:S02]  /*0620*/  SHF.R.U32.HI R17, RZ, 0x18, R17 ;  /* 0x00000018ff117819 */ /* 0x000fe40000011611 */
[----:B------:R-:W-:Y:S02]  /*0630*/  SEL R19, R19, RZ, !P0 ;  /* 0x000000ff13137207 */ /* 0x000fe40004000000 */
[----:B------:R-:W-:-:S04]  /*0640*/  LOP3.LUT R17, R17, 0x80, RZ, 0xc0, !PT ;  /* 0x0000008011117812 */ /* 0x000fc800078ec0ff */
[----:B------:R-:W-:Y:S02]  /*0650*/  IADD3 R18, P2, P3, R26, R18, R17 ;  /* 0x000000121a127210 */ /* 0x000fe40007b5e011 */
[--C-:B------:R-:W-:Y:S02]  /*0660*/  SHF.R.U32.HI R17, RZ, 0x18, R19.reuse ;  /* 0x00000018ff117819 */ /* 0x100fe40000011613 */
[C---:B------:R-:W-:Y:S02]  /*0670*/  LEA R34, P4, R16.reuse, UR6, 0x2 ;  /* 0x0000000610227c11 */ /* 0x040fe4000f8810ff */
[----:B------:R-:W-:Y:S02]  /*0680*/  LOP3.LUT R17, R17, 0x80, RZ, 0xc0, !PT ;  /* 0x0000008011117812 */ /* 0x000fe400078ec0ff */
[----:B-1----:R-:W-:Y:S02]  /*0690*/  LEA.HI.X R6, R16, UR7, R19, 0x2, P4 ;  /* 0x0000000710067c11 */ /* 0x002fe4000a0f1413 */
[----:B------:R-:W-:-:S02]  /*06a0*/  IADD3 R16, P4, P5, R26, R34, R17 ;  /* 0x000000221a107210 */ /* 0x000fc40007d9e011 */
[C---:B------:R-:W-:Y:S02]  /*06b0*/  IADD3.X R19, R27.reuse, R32, RZ, P2, P3 ;  /* 0x000000201b137210 */ /* 0x040fe400017e64ff */
[----:B------:R-:W-:Y:S01]  /*06c0*/  IADD3.X R17, R27, R6, RZ, P4, P5 ;  /* 0x000000061b117210 */ /* 0x000fe200027ea4ff */
[----:B------:R-:W-:Y:S01]  /*06d0*/  IMAD.WIDE R6, R35, 0x4, R18 ;  /* 0x0000000423067825 */ /* 0x000fe200078e0212 */
[----:B-----5:R-:W-:-:S03]  /*06e0*/  SEL R18, R31, RZ, !P1 ;  /* 0x000000ff1f127207 */ /* 0x020fc60004800000 */
[----:B------:R-:W-:Y:S01]  /*06f0*/  IMAD.WIDE R36, R35, 0x4, R36 ;  /* 0x0000000423247825 */ /* 0x000fe200078e0224 */
[----:B------:R-:W-:Y:S02]  /*0700*/  SHF.R.U32.HI R19, RZ, 0x1a, R18 ;  /* 0x0000001aff137819 */ /* 0x000fe40000011612 */
[----:B------:R-:W-:Y:S02]  /*0710*/  CS2R R20, SRZ ;  /* 0x0000000000147805 */ /* 0x000fe4000001ff00 */
[----:B------:R-:W-:Y:S01]  /*0720*/  SEL R32, R30, RZ, !P1 ;  /* 0x000000ff1e207207 */ /* 0x000fe20004800000 */
[----:B------:R-:W-:Y:S01]  /*0730*/  IMAD.WIDE R30, R33, 0x4, R6 ;  /* 0x00000004211e7825 */ /* 0x000fe200078e0206 */
[----:B------:R-:W-:-:S03]  /*0740*/  LOP3.LUT R7, R19, 0x20, RZ, 0xc0, !PT ;  /* 0x0000002013077812 */ /* 0x000fc600078ec0ff */
[----:B------:R-:W-:-:S04]  /*0750*/  IMAD.WIDE R36, R33, 0x4, R36 ;  /* 0x0000000421247825 */ /* 0x000fc800078e0224 */
[----:B------:R-:W-:Y:S01]  /*0760*/  IMAD.WIDE R16, R35, 0x4, R16 ;  /* 0x0000000423107825 */ /* 0x000fe200078e0210 */
[----:B------:R-:W-:Y:S01]  /*0770*/  IADD3 R34, P2, R7, R32, RZ ;  /* 0x0000002007227210 */ /* 0x000fe20007f5e0ff */
[----:B------:R-:W4:Y:S02]  /*0780*/  @!P0 LDG.E.EL R20, desc[UR4][R36.64] ;  /* 0x0000000424148981 */ /* 0x000f24000c2e1900 */
[----:B------:R-:W-:Y:S02]  /*0790*/  IMAD.WIDE R16, R33, 0x4, R16 ;  /* 0x0000000421107825 */ /* 0x000fe400078e0210 */
[----:B------:R-:W5:Y:S02]  /*07a0*/  @!P0 LDG.E.EL R21, desc[UR4][R38.64] ;  /* 0x0000000426158981 */ /* 0x000f64000c2e1900 */
[----:B------:R-:W-:Y:S02]  /*07b0*/  IMAD.MOV.U32 R6, RZ, RZ, RZ ;  /* 0x000000ffff067224 */ /* 0x000fe400078e00ff */
[----:B------:R-:W-:-:S04]  /*07c0*/  IMAD.MOV.U32 R7, RZ, RZ, RZ ;  /* 0x000000ffff077224 */ /* 0x000fc800078e00ff */
[----:B------:R1:W4:Y:S04]  /*07d0*/  @!P0 LDG.E.EL R6, desc[UR4][R30.64] ;  /* 0x000000041e068981 */ /* 0x000328000c2e1900 */
[----:B------:R2:W4:Y:S01]  /*07e0*/  @!P0 LDG.E.EL R7, desc[UR4][R16.64] ;  /* 0x0000000410078981 */ /* 0x000522000c2e1900 */
[----:B01----:R-:W-:-:S04]  /*07f0*/  LEA.HI R31, R28, R25, RZ, 0x13 ;  /* 0x000000191c1f7211 */ /* 0x003fc800078f98ff */
[----:B------:R-:W-:Y:S02]  /*0800*/  SHF.R.S32.HI R28, RZ, 0x13, R31 ;  /* 0x00000013ff1c7819 */ /* 0x000fe4000001141f */
[----:B--2---:R-:W-:Y:S02]  /*0810*/  SEL R19, R13, RZ, !P1 ;  /* 0x000000ff0d137207 */ /* 0x004fe40004800000 */
[----:B------:R-:W-:Y:S02]  /*0820*/  SEL R36, R12, RZ, !P1 ;  /* 0x000000ff0c247207 */ /* 0x000fe40004800000 */
[----:B------:R-:W-:Y:S01]  /*0830*/  SHF.R.U32.HI R33, RZ, 0x18, R19 ;  /* 0x00000018ff217819 */ /* 0x000fe20000011613 */
[----:B------:R-:W-:Y:S01]  /*0840*/  IMAD.X R13, RZ, RZ, R18, P2 ;  /* 0x000000ffff0d7224 */ /* 0x000fe200010e0612 */
[----:B------:R-:W-:Y:S01]  /*0850*/  LEA R32, P2, R36, UR6, 0x2 ;  /* 0x0000000624207c11 */ /* 0x000fe2000f8410ff */
[----:B------:R-:W-:Y:S01]  /*0860*/  IMAD.SHL.U32 R12, R34, 0x80, RZ ;  /* 0x00000080220c7824 */ /* 0x000fe200078e00ff */
[----:B------:R-:W-:-:S02]  /*0870*/  LOP3.LUT R33, R33, 0x80, RZ, 0xc0, !PT ;  /* 0x0000008021217812 */ /* 0x000fc400078ec0ff */
[----:B------:R-:W-:Y:S02]  /*0880*/  SEL R18, R14, RZ, !P1 ;  /* 0x000000ff0e127207 */ /* 0x000fe40004800000 */
[----:B------:R-:W-:Y:S02]  /*0890*/  LEA.HI.X R14, R36, UR7, R19, 0x2, P2 ;  /* 0x00000007240e7c11 */ /* 0x000fe400090f1413 */
[----:B------:R-:W-:Y:S02]  /*08a0*/  SHF.L.U64.HI R13, R34, 0x7, R13 ;  /* 0x00000007220d7819 */ /* 0x000fe4000001020d */
[----:B------:R-:W-:Y:S02]  /*08b0*/  IADD3 R32, P2, P3, R12, R32, R33 ;  /* 0x000000200c207210 */ /* 0x000fe40007b5e021 */
[----:B------:R-:W-:Y:S01]  /*08c0*/  SEL R35, R15, RZ, !P1 ;  /* 0x000000ff0f237207 */ /* 0x000fe20004800000 */
[----:B------:R-:W-:Y:S01]  /*08d0*/  IMAD.SHL.U32 R15, R0, 0x400, RZ ;  /* 0x00000400000f7824 */ /* 0x000fe200078e00ff */
[----:B------:R-:W-:-:S02]  /*08e0*/  IADD3.X R33, R13, R14, RZ, P2, P3 ;  /* 0x0000000e0d217210 */ /* 0x000fc400017e64ff */
[----:B------:R-:W-:Y:S01]  /*08f0*/  SHF.R.U32.HI R17, RZ, 0x18, R35 ;  /* 0x00000018ff117819 */ /* 0x000fe20000011623 */
[----:B------:R-:W-:Y:S01]  /*0900*/  IMAD.U32 R14, R28, 0x10000, RZ ;  /* 0x000100001c0e7824 */ /* 0x000fe200078e00ff */
[C---:B------:R-:W-:Y:S01]  /*0910*/  LEA R19, P4, R18.reuse, UR6, 0x2 ;  /* 0x0000000612137c11 */ /* 0x040fe2000f8810ff */
[----:B------:R-:W-:Y:S01]  /*0920*/  IMAD.WIDE R32, R15, 0x4, R32 ;  /* 0x000000040f207825 */ /* 0x000fe200078e0220 */
[----:B------:R-:W-:Y:S02]  /*0930*/  LOP3.LUT R17, R17, 0x80, RZ, 0xc0, !PT ;  /* 0x0000008011117812 */ /* 0x000fe400078ec0ff */
[----:B------:R-:W-:Y:S02]  /*0940*/  LEA.HI.X R18, R18, UR7, R35, 0x2, P4 ;  /* 0x0000000712127c11 */ /* 0x000fe4000a0f1423 */
[----:B---3--:R-:W-:Y:S01]  /*0950*/  SEL R37, R9, RZ, !P1 ;  /* 0x000000ff09257207 */ /* 0x008fe20004800000 */
[----:B------:R-:W-:Y:S01]  /*0960*/  IMAD.WIDE R34, R14, 0x4, R32 ;  /* 0x000000040e227825 */ /* 0x000fe200078e0220 */
[----:B------:R-:W-:-:S02]  /*0970*/  IADD3 R16, P2, P3, R12, R19, R17 ;  /* 0x000000130c107210 */ /* 0x000fc40007b5e011 */
[----:B------:R-:W-:Y:S02]  /*0980*/  SEL R30, R8, RZ, !P1 ;  /* 0x000000ff081e7207 */ /* 0x000fe40004800000 */
[----:B------:R-:W-:Y:S02]  /*0990*/  SHF.R.U32.HI R33, RZ, 0x18, R37 ;  /* 0x00000018ff217819 */ /* 0x000fe40000011625 */
[----:B------:R-:W-:Y:S02]  /*09a0*/  IADD3.X R17, R13, R18, RZ, P2, P3 ;  /* 0x000000120d117210 */ /* 0x000fe400017e64ff */
[C---:B------:R-:W-:Y:S02]  /*09b0*/  LEA R18, P2, R30.reuse, UR6, 0x2 ;  /* 0x000000061e127c11 */ /* 0x040fe4000f8410ff */
[----:B------:R-:W-:Y:S01]  /*09c0*/  LOP3.LUT R33, R33, 0x80, RZ, 0xc0, !PT ;  /* 0x0000008021217812 */ /* 0x000fe200078ec0ff */
[----:B------:R-:W-:Y:S01]  /*09d0*/  IMAD.WIDE R8, R15, 0x4, R16 ;  /* 0x000000040f087825 */ /* 0x000fe200078e0210 */
[----:B------:R-:W-:-:S02]  /*09e0*/  LEA.HI.X R30, R30, UR7, R37, 0x2, P2 ;  /* 0x000000071e1e7c11 */ /* 0x000fc400090f1425 */
[----:B------:R-:W-:Y:S02]  /*09f0*/  IADD3 R16, P2, P3, R12, R18, R33 ;  /* 0x000000120c107210 */ /* 0x000fe40007b5e021 */
[----:B------:R-:W0:Y:S02]  /*0a00*/  LDC.64 R32, c[0x0][0x230] ;  /* 0x00008c00ff207b82 */ /* 0x000e240000000a00 */
[----:B------:R-:W-:Y:S02]  /*0a10*/  IADD3.X R17, R13, R30, RZ, P2, P3 ;  /* 0x0000001e0d117210 */ /* 0x000fe400017e64ff */
[----:B------:R-:W-:Y:S01]  /*0a20*/  SEL R10, R10, RZ, !P1 ;  /* 0x000000ff0a0a7207 */ /* 0x000fe20004800000 */
[----:B------:R-:W-:Y:S02]  /*0a30*/  IMAD.MOV.U32 R18, RZ, RZ, RZ ;  /* 0x000000ffff127224 */ /* 0x000fe400078e00ff */
[----:B------:R-:W-:Y:S01]  /*0a40*/  IMAD.WIDE R16, R15, 0x4, R16 ;  /* 0x000000040f107825 */ /* 0x000fe200078e0210 */
[----:B------:R-:W-:-:S02]  /*0a50*/  SEL R11, R11, RZ, !P1 ;  /* 0x000000ff0b0b7207 */ /* 0x000fc40004800000 */
[----:B------:R-:W-:Y:S01]  /*0a60*/  LEA R36, P2, R10, UR6, 0x2 ;  /* 0x000000060a247c11 */ /* 0x000fe2000f8410ff */
[----:B------:R-:W-:Y:S02]  /*0a70*/  IMAD.MOV.U32 R19, RZ, RZ, RZ ;  /* 0x000000ffff137224 */ /* 0x000fe400078e00ff */
[----:B------:R-:W-:Y:S01]  /*0a80*/  IMAD.WIDE R8, R14, 0x4, R8 ;  /* 0x000000040e087825 */ /* 0x000fe200078e0208 */
[----:B------:R-:W-:-:S03]  /*0a90*/  SHF.R.U32.HI R37, RZ, 0x18, R11 ;  /* 0x00000018ff257819 */ /* 0x000fc6000001160b */
[----:B------:R-:W-:Y:S01]  /*0aa0*/  IMAD.WIDE R38, R14, 0x4, R16 ;  /* 0x000000040e267825 */ /* 0x000fe200078e0210 */
[----:B------:R1:W2:Y:S01]  /*0ab0*/  @!P1 LDG.E.EL R18, desc[UR4][R8.64] ;  /* 0x0000000408129981 */ /* 0x0002a2000c2e1900 */
[----:B------:R-:W-:Y:S02]  /*0ac0*/  LEA.HI.X R16, R10, UR7, R11, 0x2, P2 ;  /* 0x000000070a107c11 */ /* 0x000fe400090f140b */
[----:B------:R-:W-:Y:S01]  /*0ad0*/  CS2R R10, SRZ ;  /* 0x00000000000a7805 */ /* 0x000fe2000001ff00 */
[----:B------:R0:W3:Y:S01]  /*0ae0*/  @!P1 LDG.E.EL R19, desc[UR4][R34.64] ;  /* 0x0000000422139981 */ /* 0x0000e2000c2e1900 */
[----:B-1----:R-:W-:Y:S01]  /*0af0*/  CS2R R8, SRZ ;  /* 0x0000000000087805 */ /* 0x002fe2000001ff00 */
[----:B0-----:R-:W-:-:S05]  /*0b00*/  IMAD.WIDE R34, R29, 0x8, R32 ;  /* 0x000000081d227825 */ /* 0x001fca00078e0220 */
[----:B------:R-:W2:Y:S01]  /*0b10*/  @!P0 LDG.E.EL.128 R8, desc[UR4][R34.64] ;  /* 0x0000000422088981 */ /* 0x000ea2000c2e1d00 */
[----:B------:R-:W-:-:S04]  /*0b20*/  LOP3.LUT R37, R37, 0x80, RZ, 0xc0, !PT ;  /* 0x0000008025257812 */ /* 0x000fc800078ec0ff */
[----:B------:R-:W-:-:S04]  /*0b30*/  IADD3 R36, P2, P3, R12, R36, R37 ;  /* 0x000000240c247210 */ /* 0x000fc80007b5e025 */
[----:B------:R-:W-:-:S03]  /*0b40*/  IADD3.X R37, R13, R16, RZ, P2, P3 ;  /* 0x000000100d257210 */ /* 0x000fc600017e64ff */
[----:B------:R-:W-:-:S04]  /*0b50*/  IMAD.WIDE R36, R15, 0x4, R36 ;  /* 0x000000040f247825 */ /* 0x000fc800078e0224 */
[----:B------:R-:W-:Y:S02]  /*0b60*/  IMAD.MOV.U32 R16, RZ, RZ, RZ ;  /* 0x000000ffff107224 */ /* 0x000fe400078e00ff */
[----:B------:R-:W-:Y:S01]  /*0b70*/  IMAD.WIDE R14, R14, 0x4, R36 ;  /* 0x000000040e0e7825 */ /* 0x000fe200078e0224 */
[----:B------:R-:W-:-:S04]  /*0b80*/  SHF.R.S32.HI R36, RZ, 0x1f, R5 ;  /* 0x0000001fff247819 */ /* 0x000fc80000011405 */
[----:B------:R-:W-:Y:S01]  /*0b90*/  LEA.HI R36, R36, R5, RZ, 0x13 ;  /* 0x0000000524247211 */ /* 0x000fe200078f98ff */
[----:B------:R0:W3:Y:S01]  /*0ba0*/  @!P1 LDG.E.EL R16, desc[UR4][R14.64] ;  /* 0x000000040e109981 */ /* 0x0000e2000c2e1900 */
[----:B------:R-:W-:-:S04]  /*0bb0*/  IMAD.WIDE R32, R22, 0x8, R32 ;  /* 0x0000000816207825 */ /* 0x000fc800078e0220 */
[----:B0-----:R-:W-:Y:S01]  /*0bc0*/  IMAD.MOV.U32 R14, RZ, RZ, RZ ;  /* 0x000000ffff0e7224 */ /* 0x001fe200078e00ff */
[----:B--2---:R-:W-:Y:S02]  /*0bd0*/  SEL R29, R9, RZ, !P0 ;  /* 0x000000ff091d7207 */ /* 0x004fe40004000000 */
[----:B------:R-:W-:Y:S02]  /*0be0*/  SEL R30, R8, RZ, !P0 ;  /* 0x000000ff081e7207 */ /* 0x000fe40004000000 */
[----:B------:R-:W-:Y:S02]  /*0bf0*/  SHF.R.U32.HI R9, RZ, 0x18, R29 ;  /* 0x00000018ff097819 */ /* 0x000fe4000001161d */
[----:B------:R-:W-:Y:S02]  /*0c00*/  LEA R8, P2, R30, UR6, 0x2 ;  /* 0x000000061e087c11 */ /* 0x000fe4000f8410ff */
[----:B------:R-:W-:Y:S02]  /*0c10*/  LOP3.LUT R9, R9, 0x80, RZ, 0xc0, !PT ;  /* 0x0000008009097812 */ /* 0x000fe400078ec0ff */
[----:B------:R-:W-:-:S02]  /*0c20*/  SEL R15, R11, RZ, !P0 ;  /* 0x000000ff0b0f7207 */ /* 0x000fc40004000000 */
[----:B------:R-:W-:Y:S02]  /*0c30*/  LEA.HI.X R30, R30, UR7, R29, 0x2, P2 ;  /* 0x000000071e1e7c11 */ /* 0x000fe400090f141d */
[----:B------:R-:W-:Y:S02]  /*0c40*/  IADD3 R8, P2, P3, R26, R8, R9 ;  /* 0x000000081a087210 */ /* 0x000fe40007b5e009 */
[----:B------:R-:W-:Y:S02]  /*0c50*/  SHF.R.S32.HI R29, RZ, 0x13, R36 ;  /* 0x00000013ff1d7819 */ /* 0x000fe40000011424 */
[----:B------:R-:W-:Y:S02]  /*0c60*/  SEL R36, R10, RZ, !P0 ;  /* 0x000000ff0a247207 */ /* 0x000fe40004000000 */
[----:B------:R-:W-:Y:S02]  /*0c70*/  SHF.R.U32.HI R11, RZ, 0x18, R15 ;  /* 0x00000018ff0b7819 */ /* 0x000fe4000001160f */
[----:B------:R-:W-:-:S02]  /*0c80*/  IADD3.X R9, R27, R30, RZ, P2, P3 ;  /* 0x0000001e1b097210 */ /* 0x000fc400017e64ff */
[----:B------:R-:W-:Y:S02]  /*0c90*/  LEA R10, P2, R36, UR6, 0x2 ;  /* 0x00000006240a7c11 */ /* 0x000fe4000f8410ff */
[----:B------:R-:W-:Y:S01]  /*0ca0*/  LOP3.LUT R11, R11, 0x80, RZ, 0xc0, !PT ;  /* 0x000000800b0b7812 */ /* 0x000fe200078ec0ff */
[----:B------:R-:W-:Y:S01]  /*0cb0*/  IMAD.SHL.U32 R30, R4, 0x400, RZ ;  /* 0x00000400041e7824 */ /* 0x000fe200078e00ff */
[----:B------:R-:W-:Y:S02]  /*0cc0*/  LEA.HI.X R36, R36, UR7, R15, 0x2, P2 ;  /* 0x0000000724247c11 */ /* 0x000fe400090f140f */
[----:B------:R-:W-:Y:S01]  /*0cd0*/  IADD3 R10, P2, P3, R26, R10, R11 ;  /* 0x0000000a1a0a7210 */ /* 0x000fe20007b5e00b */
[----:B------:R-:W-:-:S03]  /*0ce0*/  IMAD.WIDE R8, R30, 0x4, R8 ;  /* 0x000000041e087825 */ /* 0x000fc600078e0208 */
[----:B------:R-:W-:Y:S01]  /*0cf0*/  IADD3.X R11, R27, R36, RZ, P2, P3 ;  /* 0x000000241b0b7210 */ /* 0x000fe200017e64ff */
[----:B------:R-:W-:Y:S02]  /*0d00*/  IMAD.U32 R29, R29, 0x10000, RZ ;  /* 0x000100001d1d7824 */ /* 0x000fe400078e00ff */
[----:B------:R-:W-:-:S04]  /*0d10*/  IMAD.WIDE R10, R30, 0x4, R10 ;  /* 0x000000041e0a7825 */ /* 0x000fc800078e020a */
[----:B------:R-:W-:-:S04]  /*0d20*/  IMAD.WIDE R8, R29, 0x4, R8 ;  /* 0x000000041d087825 */ /* 0x000fc800078e0208 */
[----:B------:R-:W-:Y:S01]  /*0d30*/  IMAD.WIDE R36, R29, 0x4, R10 ;  /* 0x000000041d247825 */ /* 0x000fe200078e020a */
[----:B------:R0:W2:Y:S01]  /*0d40*/  @!P0 LDG.E.EL R14, desc[UR4][R8.64] ;  /* 0x00000004080e8981 */ /* 0x0000a2000c2e1900 */
[----:B------:R-:W-:Y:S02]  /*0d50*/  CS2R R10, SRZ ;  /* 0x00000000000a7805 */ /* 0x000fe4000001ff00 */
[----:B0-----:R-:W-:-:S06]  /*0d60*/  CS2R R8, SRZ ;  /* 0x0000000000087805 */ /* 0x001fcc000001ff00 */
[----:B------:R-:W2:Y:S01]  /*0d70*/  @!P0 LDG.E.EL.128 R8, desc[UR4][R32.64] ;  /* 0x0000000420088981 */ /* 0x000ea2000c2e1d00 */
[----:B------:R-:W-:Y:S01]  /*0d80*/  IMAD.SHL.U32 R28, R28, 0x40000, RZ ;  /* 0x000400001c1c7824 */ /* 0x000fe200078e00ff */
[----:B------:R-:W-:-:S04]  /*0d90*/  LOP3.LUT R22, R31, 0xfff80000, RZ, 0xc0, !PT ;  /* 0xfff800001f167812 */ /* 0x000fc800078ec0ff */
[----:B------:R-:W-:Y:S01]  /*0da0*/  IADD3 R22, R28, R25, -R22 ;  /* 0x000000191c167210 */ /* 0x000fe20007ffe816 */
[----:B------:R-:W-:-:S06]  /*0db0*/  IMAD.MOV.U32 R15, RZ, RZ, RZ ;  /* 0x000000ffff0f7224 */ /* 0x000fcc00078e00ff */
[----:B------:R0:W3:Y:S01]  /*0dc0*/  @!P0 LDG.E.EL R15, desc[UR4][R36.64] ;  /* 0x00000004240f8981 */ /* 0x0000e2000c2e1900 */
[----:B--2---:R-:W-:Y:S02]  /*0dd0*/  SEL R28, R8, RZ, !P0 ;  /* 0x000000ff081c7207 */ /* 0x004fe40004000000 */
[----:B------:R-:W-:Y:S02]  /*0de0*/  SEL R9, R9, RZ, !P0 ;  /* 0x000000ff09097207 */ /* 0x000fe40004000000 */
[----:B------:R-:W-:-:S04]  /*0df0*/  LEA R8, P2, R28, UR6, 0x2 ;  /* 0x000000061c087c11 */ /* 0x000fc8000f8410ff */
[--C-:B------:R-:W-:Y:S02]  /*0e00*/  LEA.HI.X R28, R28, UR7, R9.reuse, 0x2, P2 ;  /* 0x000000071c1c7c11 */ /* 0x100fe400090f1409 */
[----:B------:R-:W-:-:S04]  /*0e10*/  SHF.R.U32.HI R9, RZ, 0x18, R9 ;  /* 0x00000018ff097819 */ /* 0x000fc80000011609 */
[----:B------:R-:W-:Y:S02]  /*0e20*/  LOP3.LUT R9, R9, 0x80, RZ, 0xc0, !PT ;  /* 0x0000008009097812 */ /* 0x000fe400078ec0ff */
[----:B------:R-:W-:Y:S02]  /*0e30*/  SEL R31, R11, RZ, !P0 ;  /* 0x000000ff0b1f7207 */ /* 0x000fe40004000000 */
[----:B------:R-:W-:Y:S02]  /*0e40*/  IADD3 R8, P2, P3, R26, R8, R9 ;  /* 0x000000081a087210 */ /* 0x000fe40007b5e009 */
[----:B------:R-:W-:Y:S02]  /*0e50*/  SEL R10, R10, RZ, !P0 ;  /* 0x000000ff0a0a7207 */ /* 0x000fe40004000000 */
[----:B------:R-:W-:Y:S02]  /*0e60*/  IADD3.X R9, R27, R28, RZ, P2, P3 ;  /* 0x0000001c1b097210 */ /* 0x000fe400017e64ff */
[----:B------:R-:W-:-:S02]  /*0e70*/  SHF.R.U32.HI R28, RZ, 0x18, R31 ;  /* 0x00000018ff1c7819 */ /* 0x000fc4000001161f */
[----:B------:R-:W-:Y:S02]  /*0e80*/  LEA R11, P4, R10, UR6, 0x2 ;  /* 0x000000060a0b7c11 */ /* 0x000fe4000f8810ff */
[----:B------:R-:W-:Y:S01]  /*0e90*/  LOP3.LUT R28, R28, 0x80, RZ, 0xc0, !PT ;  /* 0x000000801c1c7812 */ /* 0x000fe200078ec0ff */
[----:B------:R-:W-:Y:S01]  /*0ea0*/  IMAD.WIDE R8, R30, 0x4, R8 ;  /* 0x000000041e087825 */ /* 0x000fe200078e0208 */
[----:B------:R-:W-:Y:S02]  /*0eb0*/  LEA.HI.X R10, R10, UR7, R31, 0x2, P4 ;  /* 0x000000070a0a7c11 */ /* 0x000fe4000a0f141f */
[----:B------:R-:W-:Y:S01]  /*0ec0*/  IADD3 R26, P2, P3, R26, R11, R28 ;  /* 0x0000000b1a1a7210 */ /* 0x000fe20007b5e01c */
[----:B0-----:R-:W-:-:S03]  /*0ed0*/  IMAD.WIDE R36, R29, 0x4, R8 ;  /* 0x000000041d247825 */ /* 0x001fc600078e0208 */
[----:B------:R-:W-:Y:S02]  /*0ee0*/  IADD3.X R27, R27, R10, RZ, P2, P3 ;  /* 0x0000000a1b1b7210 */ /* 0x000fe400017e64ff */
[----:B------:R-:W-:Y:S02]  /*0ef0*/  CS2R R8, SRZ ;  /* 0x0000000000087805 */ /* 0x000fe4000001ff00 */
[----:B------:R-:W-:-:S06]  /*0f00*/  CS2R R10, SRZ ;  /* 0x00000000000a7805 */ /* 0x000fcc000001ff00 */
[----:B------:R0:W2:Y:S01]  /*0f10*/  @!P1 LDG.E.EL.128 R8, desc[UR4][R34.64] ;  /* 0x0000000422089981 */ /* 0x0000a2000c2e1d00 */
[----:B------:R-:W-:-:S04]  /*0f20*/  IMAD.WIDE R30, R30, 0x4, R26 ;  /* 0x000000041e1e7825 */ /* 0x000fc800078e021a */
[----:B------:R-:W-:Y:S02]  /*0f30*/  IMAD.MOV.U32 R28, RZ, RZ, RZ ;  /* 0x000000ffff1c7224 */ /* 0x000fe400078e00ff */
[----:B------:R-:W-:-:S04]  /*0f40*/  IMAD.WIDE R30, R29, 0x4, R30 ;  /* 0x000000041d1e7825 */ /* 0x000fc800078e021e */
[----:B------:R-:W3:Y:S01]  /*0f50*/  @!P0 LDG.E.EL R28, desc[UR4][R36.64] ;  /* 0x00000004241c8981 */ /* 0x000ee2000c2e1900 */
[----:B------:R-:W-:-:S06]  /*0f60*/  IMAD.MOV.U32 R29, RZ, RZ, RZ ;  /* 0x000000ffff1d7224 */ /* 0x000fcc00078e00ff */
[----:B------:R1:W3:Y:S01]  /*0f70*/  @!P0 LDG.E.EL R29, desc[UR4][R30.64] ;  /* 0x000000041e1d8981 */ /* 0x0002e2000c2e1900 */
[----:B0-----:R-:W-:Y:S02]  /*0f80*/  IMAD.SHL.U32 R35, R0, 0x400, RZ ;  /* 0x0000040000237824 */ /* 0x001fe400078e00ff */
[----:B-1----:R-:W-:Y:S01]  /*0f90*/  IMAD.MOV.U32 R30, RZ, RZ, RZ ;  /* 0x000000ffff1e7224 */ /* 0x002fe200078e00ff */
[----:B--2---:R-:W-:Y:S02]  /*0fa0*/  SEL R27, R9, RZ, !P1 ;  /* 0x000000ff091b7207 */ /* 0x004fe40004800000 */
[----:B------:R-:W-:Y:S02]  /*0fb0*/  SEL R26, R8, RZ, !P1 ;  /* 0x000000ff081a7207 */ /* 0x000fe40004800000 */
[----:B------:R-:W-:Y:S02]  /*0fc0*/  SHF.R.U32.HI R9, RZ, 0x18, R27 ;  /* 0x00000018ff097819 */ /* 0x000fe4000001161b */
[----:B------:R-:W-:-:S02]  /*0fd0*/  LEA R8, P2, R26, UR6, 0x2 ;  /* 0x000000061a087c11 */ /* 0x000fc4000f8410ff */
[----:B------:R-:W-:Y:S02]  /*0fe0*/  LOP3.LUT R9, R9, 0x80, RZ, 0xc0, !PT ;  /* 0x0000008009097812 */ /* 0x000fe400078ec0ff */
[----:B------:R-:W-:Y:S01]  /*0ff0*/  LEA.HI.X R36, R26, UR7, R27, 0x2, P2 ;  /* 0x000000071a247c11 */ /* 0x000fe200090f141b */
[----:B------:R-:W-:Y:S01]  /*1000*/  VIADD R26, R5, 0x200 ;  /* 0x00000200051a7836 */ /* 0x000fe20000000000 */
[----:B------:R-:W-:Y:S02]  /*1010*/  IADD3 R8, P2, P3, R12, R8, R9 ;  /* 0x000000080c087210 */ /* 0x000fe40007b5e009 */
[----:B------:R-:W-:Y:S02]  /*1020*/  SHF.R.S32.HI R9, RZ, 0x1f, R25 ;  /* 0x0000001fff097819 */ /* 0x000fe40000011419 */
[----:B------:R-:W-:Y:S02]  /*1030*/  SEL R31, R11, RZ, !P1 ;  /* 0x000000ff0b1f7207 */ /* 0x000fe40004800000 */
[----:B------:R-:W-:-:S02]  /*1040*/  LEA.HI R27, R9, R25, RZ, 0xc ;  /* 0x00000019091b7211 */ /* 0x000fc400078f60ff */
[----:B------:R-:W-:Y:S02]  /*1050*/  LEA.HI R25, R9, R26, RZ, 0x13 ;  /* 0x0000001a09197211 */ /* 0x000fe400078f98ff */
[----:B------:R-:W-:Y:S02]  /*1060*/  IADD3.X R9, R13, R36, RZ, P2, P3 ;  /* 0x000000240d097210 */ /* 0x000fe400017e64ff */
[----:B------:R-:W-:Y:S02]  /*1070*/  SEL R36, R10, RZ, !P1 ;  /* 0x000000ff0a247207 */ /* 0x000fe40004800000 */
[----:B------:R-:W-:Y:S02]  /*1080*/  SHF.R.U32.HI R11, RZ, 0x18, R31 ;  /* 0x00000018ff0b7819 */ /* 0x000fe4000001161f */
[----:B------:R-:W-:Y:S02]  /*1090*/  LEA R10, P2, R36, UR6, 0x2 ;  /* 0x00000006240a7c11 */ /* 0x000fe4000f8410ff */
[----:B------:R-:W-:-:S02]  /*10a0*/  LOP3.LUT R11, R11, 0x80, RZ, 0xc0, !PT ;  /* 0x000000800b0b7812 */ /* 0x000fc400078ec0ff */
[----:B------:R-:W-:Y:S02]  /*10b0*/  LEA.HI.X R36, R36, UR7, R31, 0x2, P2 ;  /* 0x0000000724247c11 */ /* 0x000fe400090f141f */
[----:B------:R-:W-:Y:S02]  /*10c0*/  IADD3 R10, P2, P3, R12, R10, R11 ;  /* 0x0000000a0c0a7210 */ /* 0x000fe40007b5e00b */
[----:B------:R-:W-:Y:S01]  /*10d0*/  SHF.R.S32.HI R25, RZ, 0x13, R25 ;  /* 0x00000013ff197819 */ /* 0x000fe20000011419 */
[----:B------:R-:W-:Y:S01]  /*10e0*/  IMAD.WIDE R8, R35, 0x4, R8 ;  /* 0x0000000423087825 */ /* 0x000fe200078e0208 */
[----:B------:R-:W-:-:S03]  /*10f0*/  IADD3.X R11, R13, R36, RZ, P2, P3 ;  /* 0x000000240d0b7210 */ /* 0x000fc600017e64ff */
        /* <DEDUP_REMOVED lines=8> */
[----:B------:R-:W-:Y:S01]  /*1180*/  IMAD.MOV.U32 R17, RZ, RZ, RZ ;  /* 0x000000ffff117224 */ /* 0x000fe200078e00ff */
[----:B------:R-:W-:Y:S01]  /*1190*/  LOP3.LUT R24, R24, 0xfff80000, RZ, 0xc0, !PT ;  /* 0xfff8000018187812 */ /* 0x000fe200078ec0ff */
[----:B------:R-:W-:-:S04]  /*11a0*/  IMAD.SHL.U32 R23, R23, 0x40000, RZ ;  /* 0x0004000017177824 */ /* 0x000fc800078e00ff */
[----:B------:R2:W3:Y:S01]  /*11b0*/  @!P1 LDG.E.EL R17, desc[UR4][R38.64] ;  /* 0x0000000426119981 */ /* 0x0004e2000c2e1900 */
[----:B------:R-:W-:Y:S01]  /*11c0*/  IADD3 R23, R23, R5, -R24 ;  /* 0x0000000517177210 */ /* 0x000fe20007ffe818 */
[----:B------:R-:W-:-:S06]  /*11d0*/  IMAD.MOV.U32 R31, RZ, RZ, RZ ;  /* 0x000000ffff1f7224 */ /* 0x000fcc00078e00ff */
[----:B------:R0:W3:Y:S01]  /*11e0*/  @!P1 LDG.E.EL R31, desc[UR4][R36.64] ;  /* 0x00000004241f9981 */ /* 0x0000e2000c2e1900 */
[----:B--2---:R-:W-:Y:S02]  /*11f0*/  SEL R39, R9, RZ, !P1 ;  /* 0x000000ff09277207 */ /* 0x004fe40004800000 */
[----:B------:R-:W-:Y:S02]  /*1200*/  SEL R24, R8, RZ, !P1 ;  /* 0x000000ff08187207 */ /* 0x000fe40004800000 */
[----:B------:R-:W-:Y:S02]  /*1210*/  SHF.R.U32.HI R8, RZ, 0x18, R39 ;  /* 0x00000018ff087819 */ /* 0x000fe40000011627 */
[----:B------:R-:W-:Y:S02]  /*1220*/  LEA R9, P2, R24, UR6, 0x2 ;  /* 0x0000000618097c11 */ /* 0x000fe4000f8410ff */
[----:B------:R-:W-:Y:S02]  /*1230*/  LOP3.LUT R8, R8, 0x80, RZ, 0xc0, !PT ;  /* 0x0000008008087812 */ /* 0x000fe400078ec0ff */
[----:B------:R-:W-:-:S02]  /*1240*/  SEL R11, R11, RZ, !P1 ;  /* 0x000000ff0b0b7207 */ /* 0x000fc40004800000 */
[----:B------:R-:W-:Y:S02]  /*1250*/  LEA.HI.X R24, R24, UR7, R39, 0x2, P2 ;  /* 0x0000000718187c11 */ /* 0x000fe400090f1427 */
[----:B------:R-:W-:Y:S01]  /*1260*/  IADD3 R8, P2, P3, R12, R9, R8 ;  /* 0x000000090c087210 */ /* 0x000fe20007b5e008 */
[----:B------:R-:W1:Y:S01]  /*1270*/  LDC.64 R38, c[0x0][0x210] ;  /* 0x00008400ff267b82 */ /* 0x000e620000000a00 */
[----:B------:R-:W-:Y:S02]  /*1280*/  SEL R10, R10, RZ, !P1 ;  /* 0x000000ff0a0a7207 */ /* 0x000fe40004800000 */
[----:B------:R-:W-:Y:S02]  /*1290*/  SHF.R.U32.HI R9, RZ, 0x18, R11 ;  /* 0x00000018ff097819 */ /* 0x000fe4000001160b */
[----:B------:R-:W-:Y:S02]  /*12a0*/  LEA R32, P4, R10, UR6, 0x2 ;  /* 0x000000060a207c11 */ /* 0x000fe4000f8810ff */
[----:B------:R-:W-:-:S04]  /*12b0*/  LOP3.LUT R9, R9, 0x80, RZ, 0xc0, !PT ;  /* 0x0000008009097812 */ /* 0x000fc800078ec0ff */
[----:B------:R-:W-:Y:S02]  /*12c0*/  IADD3 R12, P5, P6, R12, R32, R9 ;  /* 0x000000200c0c7210 */ /* 0x000fe40007ebe009 */
[----:B------:R-:W-:Y:S02]  /*12d0*/  IADD3.X R9, R13, R24, RZ, P2, P3 ;  /* 0x000000180d097210 */ /* 0x000fe400017e64ff */
[----:B------:R-:W-:Y:S01]  /*12e0*/  LEA.HI.X R10, R10, UR7, R11, 0x2, P4 ;  /* 0x000000070a0a7c11 */ /* 0x000fe2000a0f140b */
[----:B------:R-:W-:Y:S01]  /*12f0*/  IMAD.MOV.U32 R32, RZ, RZ, RZ ;  /* 0x000000ffff207224 */ /* 0x000fe200078e00ff */
[----:B------:R-:W-:Y:S01]  /*1300*/  SHF.R.S32.HI R24, RZ, 0x1f, R5 ;  /* 0x0000001fff187819 */ /* 0x000fe20000011405 */
[----:B------:R-:W-:Y:S01]  /*1310*/  IMAD.WIDE R8, R35, 0x4, R8 ;  /* 0x0000000423087825 */ /* 0x000fe200078e0208 */
[----:B------:R-:W-:Y:S01]  /*1320*/  IADD3.X R13, R13, R10, RZ, P5, P6 ;  /* 0x0000000a0d0d7210 */ /* 0x000fe20002fec4ff */
[----:B------:R-:W-:Y:S02]  /*1330*/  ULDC.64 UR6, c[0x0][0x248] ;  /* 0x0000920000067ab9 */ /* 0x000fe40000000a00 */
[----:B------:R-:W-:-:S02]  /*1340*/  IMAD.WIDE R10, R34, 0x4, R8 ;  /* 0x00000004220a7825 */ /* 0x000fc400078e0208 */
[----:B------:R-:W2:Y:S01]  /*1350*/  LDC.64 R8, c[0x0][0x238] ;  /* 0x00008e00ff087b82 */ /* 0x000ea20000000a00 */
[----:B------:R-:W-:Y:S01]  /*1360*/  LEA.HI R33, R24, R5, RZ, 0x6 ;  /* 0x0000000518217211 */ /* 0x000fe200078f30ff */
[----:B------:R-:W-:Y:S01]  /*1370*/  IMAD.WIDE R12, R35, 0x4, R12 ;  /* 0x00000004230c7825 */ /* 0x000fe200078e020c */
[----:B------:R3:W4:Y:S02]  /*1380*/  @!P1 LDG.E.EL R32, desc[UR4][R10.64] ;  /* 0x000000040a209981 */ /* 0x000724000c2e1900 */
[----:B0-----:R-:W-:-:S05]  /*1390*/  LOP3.LUT R36, R33, 0xffffffc0, RZ, 0xc0, !PT ;  /* 0xffffffc021247812 */ /* 0x001fca00078ec0ff */
[----:B------:R-:W-:Y:S02]  /*13a0*/  IMAD.IADD R35, R5, 0x1, -R36 ;  /* 0x0000000105237824 */ /* 0x000fe400078e0a24 */
[----:B------:R-:W-:Y:S01]  /*13b0*/  IMAD.WIDE R12, R34, 0x4, R12 ;  /* 0x00000004220c7825 */ /* 0x000fe200078e020c */
[----:B---3--:R-:W-:-:S03]  /*13c0*/  CS2R R10, SRZ ;  /* 0x00000000000a7805 */ /* 0x008fc6000001ff00 */
[----:B--2---:R-:W-:Y:S01]  /*13d0*/  IMAD.WIDE R34, R35, 0x4, R8 ;  /* 0x0000000423227825 */ /* 0x004fe200078e0208 */
[----:B------:R-:W-:-:S06]  /*13e0*/  CS2R R8, SRZ ;  /* 0x0000000000087805 */ /* 0x000fcc000001ff00 */
[----:B------:R-:W2:Y:S01]  /*13f0*/  @!P0 LDG.E.EL.128 R8, desc[UR4][R34.64] ;  /* 0x0000000422088981 */ /* 0x000ea2000c2e1d00 */
[----:B-----5:R-:W-:Y:S02]  /*1400*/  SEL R21, R21, RZ, !P0 ;  /* 0x000000ff15157207 */ /* 0x020fe40004000000 */
[----:B------:R-:W-:Y:S02]  /*1410*/  SEL R14, R14, RZ, !P0 ;  /* 0x000000ff0e0e7207 */ /* 0x000fe40004000000 */
[----:B----4-:R-:W-:Y:S02]  /*1420*/  SEL R20, R20, RZ, !P0 ;  /* 0x000000ff14147207 */ /* 0x010fe40004000000 */
[----:B------:R-:W-:Y:S01]  /*1430*/  SEL R15, R15, RZ, !P0 ;  /* 0x000000ff0f0f7207 */ /* 0x000fe20004000000 */
[----:B------:R-:W-:Y:S02]  /*1440*/  IMAD.MOV.U32 R33, RZ, RZ, RZ ;  /* 0x000000ffff217224 */ /* 0x000fe400078e00ff */
[----:B------:R-:W-:-:S02]  /*1450*/  FADD R14, -R21, R14 ;  /* 0x0000000e150e7221 */ /* 0x000fc40000000100 */
[----:B------:R-:W-:Y:S02]  /*1460*/  FADD R15, -R20, R15 ;  /* 0x0000000f140f7221 */ /* 0x000fe40000000100 */
[----:B------:R0:W3:Y:S02]  /*1470*/  @!P1 LDG.E.EL R33, desc[UR4][R12.64] ;  /* 0x000000040c219981 */ /* 0x0000e4000c2e1900 */
[----:B0-----:R-:W-:Y:S02]  /*1480*/  CS2R R12, SRZ ;  /* 0x00000000000c7805 */ /* 0x001fe4000001ff00 */
[----:B--2---:R-:W-:Y:S02]  /*1490*/  SEL R8, R8, RZ, !P0 ;  /* 0x000000ff08087207 */ /* 0x004fe40004000000 */
[----:B------:R-:W-:-:S03]  /*14a0*/  SEL R9, R9, RZ, !P0 ;  /* 0x000000ff09097207 */ /* 0x000fc60004000000 */
[----:B------:R-:W-:Y:S02]  /*14b0*/  FFMA R21, R14, R8, R21 ;  /* 0x000000080e157223 */ /* 0x000fe40000000015 */
[----:B------:R-:W-:Y:S01]  /*14c0*/  FFMA R20, R15, R9, R20 ;  /* 0x000000090f147223 */ /* 0x000fe20000000014 */
[----:B------:R-:W-:-:S06]  /*14d0*/  CS2R R14, SRZ ;  /* 0x00000000000e7805 */ /* 0x000fcc000001ff00 */
[----:B------:R0:W2:Y:S02]  /*14e0*/  @!P1 LDG.E.EL.128 R12, desc[UR4][R34.64] ;  /* 0x00000004220c9981 */ /* 0x0000a4000c2e1d00 */
[----:B0-----:R-:W0:Y:S01]  /*14f0*/  LDC.64 R34, c[0x0][0x240] ;  /* 0x00009000ff227b82 */ /* 0x001e220000000a00 */
[----:B------:R-:W-:Y:S02]  /*1500*/  SEL R8, R6, RZ, !P0 ;  /* 0x000000ff06087207 */ /* 0x000fe40004000000 */
[----:B------:R-:W-:Y:S02]  /*1510*/  SEL R6, R7, RZ, !P0 ;  /* 0x000000ff07067207 */ /* 0x000fe40004000000 */
[----:B------:R-:W-:Y:S02]  /*1520*/  SEL R29, R29, RZ, !P0 ;  /* 0x000000ff1d1d7207 */ /* 0x000fe40004000000 */
[----:B------:R-:W-:Y:S02]  /*1530*/  SEL R19, R19, RZ, !P1 ;  /* 0x000000ff13137207 */ /* 0x000fe40004800000 */
[----:B------:R-:W-:-:S02]  /*1540*/  SEL R18, R18, RZ, !P1 ;  /* 0x000000ff12127207 */ /* 0x000fc40004800000 */
[----:B------:R-:W-:Y:S02]  /*1550*/  SEL R30, R30, RZ, !P1 ;  /* 0x000000ff1e1e7207 */ /* 0x000fe40004800000 */
[----:B------:R-:W-:Y:S01]  /*1560*/  SEL R31, R31, RZ, !P1 ;  /* 0x000000ff1f1f7207 */ /* 0x000fe20004800000 */
[----:B------:R-:W-:Y:S01]  /*1570*/  FADD R29, -R6, R29 ;  /* 0x0000001d061d7221 */ /* 0x000fe20000000100 */
[----:B------:R-:W-:Y:S01]  /*1580*/  SEL R11, R11, RZ, !P0 ;  /* 0x000000ff0b0b7207 */ /* 0x000fe20004000000 */
[----:B------:R-:W-:Y:S02]  /*1590*/  FADD R30, -R19, R30 ;  /* 0x0000001e131e7221 */ /* 0x000fe40000000100 */
[----:B------:R-:W-:Y:S01]  /*15a0*/  FADD R31, -R18, R31 ;  /* 0x0000001f121f7221 */ /* 0x000fe20000000100 */
[----:B------:R-:W-:Y:S01]  /*15b0*/  SEL R9, R28, RZ, !P0 ;  /* 0x000000ff1c097207 */ /* 0x000fe20004000000 */
[----:B------:R-:W-:Y:S01]  /*15c0*/  FFMA R6, R29, R11, R6 ;  /* 0x0000000b1d067223 */ /* 0x000fe20000000006 */
[----:B------:R-:W-:-:S03]  /*15d0*/  SEL R10, R10, RZ, !P0 ;  /* 0x000000ff0a0a7207 */ /* 0x000fc60004000000 */
[----:B------:R-:W-:Y:S01]  /*15e0*/  FADD R7, -R8, R9 ;  /* 0x0000000908077221 */ /* 0x000fe20000000100 */
[----:B------:R-:W-:-:S03]  /*15f0*/  SEL R17, R17, RZ, !P1 ;  /* 0x000000ff11117207 */ /* 0x000fc60004800000 */
[----:B------:R-:W-:Y:S01]  /*1600*/  FFMA R7, R7, R10, R8 ;  /* 0x0000000a07077223 */ /* 0x000fe20000000008 */
[----:B------:R-:W-:Y:S02]  /*1610*/  CS2R R8, SRZ ;  /* 0x0000000000087805 */ /* 0x000fe4000001ff00 */
[----:B------:R-:W-:Y:S02]  /*1620*/  CS2R R10, SRZ ;  /* 0x00000000000a7805 */ /* 0x000fe4000001ff00 */
[----:B--2---:R-:W-:Y:S02]  /*1630*/  SEL R12, R12, RZ, !P1 ;  /* 0x000000ff0c0c7207 */ /* 0x004fe40004800000 */
[----:B------:R-:W-:-:S03]  /*1640*/  SEL R13, R13, RZ, !P1 ;  /* 0x000000ff0d0d7207 */ /* 0x000fc60004800000 */
[----:B------:R-:W-:Y:S02]  /*1650*/  FFMA R29, R30, R12, R19 ;  /* 0x0000000c1e1d7223 */ /* 0x000fe40000000013 */
[----:B------:R-:W-:Y:S01]  /*1660*/  FFMA R28, R31, R13, R18 ;  /* 0x0000000d1f1c7223 */ /* 0x000fe20000000012 */
[----:B-1----:R-:W-:-:S04]  /*1670*/  IMAD.WIDE R12, R23, 0x4, R38 ;  /* 0x00000004170c7825 */ /* 0x002fc800078e0226 */
[----:B------:R-:W-:Y:S01]  /*1680*/  IMAD.MOV.U32 R23, RZ, RZ, RZ ;  /* 0x000000ffff177224 */ /* 0x000fe200078e00ff */
[----:B------:R-:W-:Y:S01]  /*1690*/  SEL R32, R32, RZ, !P1 ;  /* 0x000000ff20207207 */ /* 0x000fe20004800000 */
[----:B0-----:R-:W-:Y:S01]  /*16a0*/  IMAD.WIDE R18, R2, 0x4, R34 ;  /* 0x0000000402127825 */ /* 0x001fe200078e0222 */
[----:B------:R-:W-:Y:S02]  /*16b0*/  SEL R16, R16, RZ, !P1 ;  /* 0x000000ff10107207 */ /* 0x000fe40004800000 */
[----:B------:R-:W-:Y:S02]  /*16c0*/  CS2R R30, SRZ ;  /* 0x00000000001e7805 */ /* 0x000fe4000001ff00 */
[----:B---3--:R-:W-:Y:S01]  /*16d0*/  SEL R33, R33, RZ, !P1 ;  /* 0x000000ff21217207 */ /* 0x008fe20004800000 */
[----:B------:R0:W2:Y:S04]  /*16e0*/  @!P0 LDG.E.128 R8, desc[UR4][R12.64] ;  /* 0x000000040c088981 */ /* 0x0000a8000c1e1d00 */
[----:B------:R-:W3:Y:S01]  /*16f0*/  @!P0 LDG.E.EL R23, desc[UR4][R18.64] ;  /* 0x0000000412178981 */ /* 0x000ee2000c2e1900 */
[----:B------:R-:W-:Y:S01]  /*1700*/  IMAD.MOV.U32 R2, RZ, RZ, RZ ;  /* 0x000000ffff027224 */ /* 0x000fe200078e00ff */
[----:B------:R-:W-:Y:S01]  /*1710*/  SEL R14, R14, RZ, !P1 ;  /* 0x000000ff0e0e7207 */ /* 0x000fe20004800000 */
[----:B------:R-:W-:Y:S01]  /*1720*/  FADD R32, -R17, R32 ;  /* 0x0000002011207221 */ /* 0x000fe20000000100 */
[----:B------:R-:W-:Y:S01]  /*1730*/  SEL R15, R15, RZ, !P1 ;  /* 0x000000ff0f0f7207 */ /* 0x000fe20004800000 */
[----:B------:R-:W4:Y:S01]  /*1740*/  @!P0 LDG.E.EL R31, desc[UR4][R18.64] ;  /* 0x00000004121f8981 */ /* 0x000f22000c2e1900 */
[----:B0-----:R-:W-:Y:S01]  /*1750*/  FADD R13, -R16, R33 ;  /* 0x00000021100d7221 */ /* 0x001fe20000000100 */
[----:B------:R-:W-:-:S02]  /*1760*/  FFMA R33, R32, R14, R17 ;  /* 0x0000000e20217223 */ /* 0x000fc40000000011 */
[----:B------:R-:W5:Y:S01]  /*1770*/  @!P0 LDG.E.EL R2, desc[UR4][R18.64] ;  /* 0x0000000412028981 */ /* 0x000f62000c2e1900 */
[----:B------:R-:W-:-:S03]  /*1780*/  FFMA R32, R13, R15, R16 ;  /* 0x0000000f0d207223 */ /* 0x000fc60000000010 */
[----:B------:R0:W4:Y:S01]  /*1790*/  @!P0 LDG.E.EL R30, desc[UR4][R18.64] ;  /* 0x00000004121e8981 */ /* 0x000122000c2e1900 */
[----:B------:R-:W-:Y:S01]  /*17a0*/  IMAD.WIDE R16, R3, 0x4, R34 ;  /* 0x0000000403107825 */ /* 0x000fe200078e0222 */
[----:B------:R-:W-:-:S03]  /*17b0*/  CS2R R34, SRZ ;  /* 0x0000000000227805 */ /* 0x000fc6000001ff00 */
[----:B------:R-:W-:Y:S02]  /*17c0*/  IMAD.MOV.U32 R36, RZ, RZ, RZ ;  /* 0x000000ffff247224 */ /* 0x000fe400078e00ff */
[----:B------:R-:W-:Y:S01]  /*17d0*/  IMAD.MOV.U32 R3, RZ, RZ, RZ ;  /* 0x000000ffff037224 */ /* 0x000fe200078e00ff */
[----:B------:R-:W4:Y:S01]  /*17e0*/  @!P1 LDG.E.EL R35, desc[UR4][R16.64] ;  /* 0x0000000410239981 */ /* 0x000f22000c2e1900 */
[CC--:B0-----:R-:W-:Y:S02]  /*17f0*/  LEA.HI R18, R24.reuse, R5.reuse, RZ, 0xc ;  /* 0x0000000518127211 */ /* 0x0c1fe400078f60ff */
[----:B------:R-:W-:Y:S01]  /*1800*/  LEA.HI R24, R24, R5, RZ, 0x13 ;  /* 0x0000000518187211 */ /* 0x000fe200078f98ff */
[----:B------:R-:W4:Y:S01]  /*1810*/  @!P1 LDG.E.EL R36, desc[UR4][R16.64] ;  /* 0x0000000410249981 */ /* 0x000f22000c2e1900 */
[----:B------:R-:W-:Y:S02]  /*1820*/  LOP3.LUT R18, R18, 0xfffff000, RZ, 0xc0, !PT ;  /* 0xfffff00012127812 */ /* 0x000fe400078ec0ff */
[----:B------:R-:W-:Y:S01]  /*1830*/  SHF.R.S32.HI R24, RZ, 0x13, R24 ;  /* 0x00000013ff187819 */ /* 0x000fe20000011418 */
[----:B------:R-:W4:Y:S02]  /*1840*/  @!P1 LDG.E.EL R34, desc[UR4][R16.64] ;  /* 0x0000000410229981 */ /* 0x000f24000c2e1900 */
[----:B------:R-:W-:-:S02]  /*1850*/  IMAD.IADD R18, R5, 0x1, -R18 ;  /* 0x0000000105127824 */ /* 0x000fc400078e0a12 */
[----:B------:R0:W4:Y:S01]  /*1860*/  @!P1 LDG.E.EL R3, desc[UR4][R16.64] ;  /* 0x0000000410039981 */ /* 0x000122000c2e1900 */
[----:B------:R-:W-:Y:S01]  /*1870*/  IMAD.SHL.U32 R24, R24, 0x40000, RZ ;  /* 0x0004000018187824 */ /* 0x000fe200078e00ff */
[C---:B------:R-:W-:Y:S01]  /*1880*/  ISETP.GT.AND P2, PT, R4.reuse, 0x3f, PT ;  /* 0x0000003f0400780c */ /* 0x040fe20003f44270 */
[----:B0-----:R-:W-:-:S03]  /*1890*/  IMAD.SHL.U32 R17, R4, 0x1000, RZ ;  /* 0x0000100004117824 */ /* 0x001fc600078e00ff */
[--C-:B------:R-:W-:Y:S02]  /*18a0*/  SHF.R.S32.HI R4, RZ, 0x1f, R24.reuse ;  /* 0x0000001fff047819 */ /* 0x100fe40000011418 */
[----:B------:R-:W-:Y:S02]  /*18b0*/  LOP3.LUT R27, R27, 0xfffff000, RZ, 0xc0, !PT ;  /* 0xfffff0001b1b7812 */ /* 0x000fe400078ec0ff */
[----:B------:R-:W-:Y:S02]  /*18c0*/  IADD3 R16, P3, P4, R17, R18, R24 ;  /* 0x0000001211107210 */ /* 0x000fe40007c7e018 */
[----:B------:R-:W-:Y:S02]  /*18d0*/  SHF.R.S32.HI R18, RZ, 0x1f, R18 ;  /* 0x0000001fff127819 */ /* 0x000fe40000011412 */
[----:B------:R-:W-:Y:S01]  /*18e0*/  SHF.R.S32.HI R17, RZ, 0x1f, R17 ;  /* 0x0000001fff117819 */ /* 0x000fe20000011411 */
[----:B------:R-:W-:-:S03]  /*18f0*/  IMAD.IADD R26, R26, 0x1, -R27 ;  /* 0x000000011a1a7824 */ /* 0x000fc600078e0a1b */
[----:B------:R-:W-:Y:S01]  /*1900*/  IADD3.X R17, R17, R18, R4, P3, P4 ;  /* 0x0000001211117210 */ /* 0x000fe20001fe8404 */
[----:B------:R-:W-:Y:S02]  /*1910*/  IMAD.SHL.U32 R4, R25, 0x40000, RZ ;  /* 0x0004000019047824 */ /* 0x000fe400078e00ff */
[----:B------:R-:W-:Y:S01]  /*1920*/  IMAD.SHL.U32 R19, R0, 0x1000, RZ ;  /* 0x0000100000137824 */ /* 0x000fe200078e00ff */
[----:B------:R-:W-:Y:S02]  /*1930*/  CS2R R12, SRZ ;  /* 0x00000000000c7805 */ /* 0x000fe4000001ff00 */
[----:B------:R-:W-:Y:S02]  /*1940*/  CS2R R14, SRZ ;  /* 0x00000000000e7805 */ /* 0x000fe4000001ff00 */
[----:B------:R-:W-:Y:S01]  /*1950*/  SHF.R.S32.HI R18, RZ, 0x1f, R4 ;  /* 0x0000001fff127819 */ /* 0x000fe20000011404 */
[----:B------:R-:W-:Y:S01]  /*1960*/  IMAD.WIDE R38, R22, 0x4, R38 ;  /* 0x0000000416267825 */ /* 0x000fe200078e0226 */
[----:B------:R-:W-:-:S02]  /*1970*/  IADD3 R4, P3, P4, R19, R26, R4 ;  /* 0x0000001a13047210 */ /* 0x000fc40007c7e004 */
[----:B------:R-:W-:Y:S02]  /*1980*/  SHF.R.S32.HI R26, RZ, 0x1f, R26 ;  /* 0x0000001fff1a7819 */ /* 0x000fe4000001141a */
[----:B------:R-:W-:Y:S01]  /*1990*/  SHF.R.S32.HI R25, RZ, 0x1f, R19 ;  /* 0x0000001fff197819 */ /* 0x000fe20000011413 */
[----:B------:R0:W4:Y:S03]  /*19a0*/  @!P1 LDG.E.128 R12, desc[UR4][R38.64] ;  /* 0x00000004260c9981 */ /* 0x000126000c1e1d00 */
[----:B------:R-:W-:Y:S02]  /*19b0*/  IADD3.X R25, R25, R26, R18, P3, P4 ;  /* 0x0000001a19197210 */ /* 0x000fe40001fe8412 */
[----:B------:R-:W-:Y:S02]  /*19c0*/  CS2R R18, SRZ ;  /* 0x0000000000127805 */ /* 0x000fe4000001ff00 */
[----:B0-----:R-:W-:-:S04]  /*19d0*/  LEA R38, P3, R16, UR6, 0x2 ;  /* 0x0000000610267c11 */ /* 0x001fc8000f8610ff */
[----:B------:R-:W-:Y:S02]  /*19e0*/  LEA.HI.X R39, R16, UR7, R17, 0x2, P3 ;  /* 0x0000000710277c11 */ /* 0x000fe400098f1411 */
[----:B------:R-:W-:Y:S02]  /*19f0*/  CS2R R16, SRZ ;  /* 0x0000000000107805 */ /* 0x000fe4000001ff00 */
[----:B------:R-:W-:Y:S02]  /*1a00*/  ISETP.GT.AND P3, PT, R0, 0x3f, PT ;  /* 0x0000003f0000780c */ /* 0x000fe40003f64270 */
[----:B------:R-:W-:Y:S02]  /*1a10*/  LEA R22, P4, R4, UR6, 0x2 ;  /* 0x0000000604167c11 */ /* 0x000fe4000f8810ff */
[----:B------:R-:W-:Y:S01]  /*1a20*/  CS2R R26, SRZ ;  /* 0x00000000001a7805 */ /* 0x000fe2000001ff00 */
[----:B------:R-:W4:Y:S01]  /*1a30*/  @P2 LDG.E.128 R16, desc[UR4][R38.64+-0x100000] ;  /* 0xf000000426102981 */ /* 0x000f22000c1e1d00 */
[----:B---3--:R-:W-:-:S02]  /*1a40*/  SEL R0, R23, RZ, !P0 ;  /* 0x000000ff17007207 */ /* 0x008fc40004000000 */
[----:B------:R-:W-:Y:S02]  /*1a50*/  LEA.HI.X R23, R4, UR7, R25, 0x2, P4 ;  /* 0x0000000704177c11 */ /* 0x000fe4000a0f1419 */
[----:B------:R-:W-:-:S06]  /*1a60*/  CS2R R24, SRZ ;  /* 0x0000000000187805 */ /* 0x000fcc000001ff00 */
[----:B------:R-:W3:Y:S01]  /*1a70*/  @P3 LDG.E.128 R24, desc[UR4][R22.64+-0x100000] ;  /* 0xf000000416183981 */ /* 0x000ee2000c1e1d00 */
[----:B--2---:R-:W-:-:S05]  /*1a80*/  SEL R8, R8, RZ, !P0 ;  /* 0x000000ff08087207 */ /* 0x004fca0004000000 */
[----:B------:R-:W-:-:S04]  /*1a90*/  FADD R21, -R8, R21 ;  /* 0x0000001508157221 */ /* 0x000fc80000000100 */
[----:B------:R-:W-:Y:S01]  /*1aa0*/  FFMA R0, R21, R0, R8 ;  /* 0x0000000015007223 */ /* 0x000fe20000000008 */
[----:B------:R-:W-:Y:S02]  /*1ab0*/  SEL R21, R9, RZ, !P0 ;  /* 0x000000ff09157207 */ /* 0x000fe40004000000 */
[----:B------:R-:W0:Y:S01]  /*1ac0*/  LDC.64 R8, c[0x0][0x250] ;  /* 0x00009400ff087b82 */ /* 0x000e220000000a00 */
[----:B-----5:R-:W-:Y:S02]  /*1ad0*/  SEL R4, R2, RZ, !P0 ;  /* 0x000000ff02047207 */ /* 0x020fe40004000000 */
[----:B------:R-:W-:Y:S01]  /*1ae0*/  FADD R2, -R21, R20 ;  /* 0x0000001415027221 */ /* 0x000fe20000000100 */
[----:B------:R-:W-:-:S03]  /*1af0*/  SEL R10, R10, RZ, !P0 ;  /* 0x000000ff0a0a7207 */ /* 0x000fc60004000000 */
[----:B------:R-:W-:Y:S01]  /*1b00*/  FFMA R2, R2, R4, R21 ;  /* 0x0000000402027223 */ /* 0x000fe20000000015 */
[----:B------:R-:W-:Y:S01]  /*1b10*/  SEL R21, R11, RZ, !P0 ;  /* 0x000000ff0b157207 */ /* 0x000fe20004000000 */
[----:B------:R-:W-:Y:S01]  /*1b20*/  FADD R7, -R10, R7 ;  /* 0x000000070a077221 */ /* 0x000fe20000000100 */
[----:B----4-:R-:W-:Y:S02]  /*1b30*/  SEL R11, R31, RZ, !P0 ;  /* 0x000000ff1f0b7207 */ /* 0x010fe40004000000 */
[----:B------:R-:W-:Y:S01]  /*1b40*/  SEL R30, R30, RZ, !P0 ;  /* 0x000000ff1e1e7207 */ /* 0x000fe20004000000 */
[----:B------:R-:W-:Y:S02]  /*1b50*/  FADD R6, -R21, R6 ;  /* 0x0000000615067221 */ /* 0x000fe40000000100 */
[----:B------:R-:W-:Y:S02]  /*1b60*/  FFMA R11, R7, R11, R10 ;  /* 0x0000000b070b7223 */ /* 0x000fe4000000000a */
[----:B------:R-:W-:Y:S01]  /*1b70*/  FFMA R10, R6, R30, R21 ;  /* 0x0000001e060a7223 */ /* 0x000fe20000000015 */
[----:B------:R-:W-:-:S02]  /*1b80*/  SEL R36, R36, RZ, !P1 ;  /* 0x000000ff24247207 */ /* 0x000fc40004800000 */
[----:B------:R-:W-:Y:S02]  /*1b90*/  SEL R35, R35, RZ, !P1 ;  /* 0x000000ff23237207 */ /* 0x000fe40004800000 */
[----:B------:R-:W-:Y:S01]  /*1ba0*/  SEL R34, R34, RZ, !P1 ;  /* 0x000000ff22227207 */ /* 0x000fe20004800000 */
[----:B0-----:R-:W-:Y:S01]  /*1bb0*/  IMAD.WIDE R8, R5, 0x4, R8 ;  /* 0x0000000405087825 */ /* 0x001fe200078e0208 */
[----:B------:R-:W-:Y:S02]  /*1bc0*/  SEL R12, R12, RZ, !P1 ;  /* 0x000000ff0c0c7207 */ /* 0x000fe40004800000 */
[----:B------:R-:W-:Y:S02]  /*1bd0*/  SEL R13, R13, RZ, !P1 ;  /* 0x000000ff0d0d7207 */ /* 0x000fe40004800000 */
[----:B------:R-:W-:Y:S02]  /*1be0*/  SEL R14, R14, RZ, !P1 ;  /* 0x000000ff0e0e7207 */ /* 0x000fe40004800000 */
[----:B------:R-:W-:Y:S01]  /*1bf0*/  SEL R15, R15, RZ, !P1 ;  /* 0x000000ff0f0f7207 */ /* 0x000fe20004800000 */
[----:B------:R-:W-:Y:S01]  /*1c00*/  FADD R29, -R12, R29 ;  /* 0x0000001d0c1d7221 */ /* 0x000fe20000000100 */
[----:B------:R-:W-:Y:S01]  /*1c10*/  FADD R28, -R13, R28 ;  /* 0x0000001c0d1c7221 */ /* 0x000fe20000000100 */
[----:B------:R-:W-:-:S02]  /*1c20*/  FADD R33, -R14, R33 ;  /* 0x000000210e217221 */ /* 0x000fc40000000100 */
[----:B------:R-:W-:Y:S01]  /*1c30*/  FADD R32, -R15, R32 ;  /* 0x000000200f207221 */ /* 0x000fe20000000100 */
[----:B------:R-:W-:Y:S01]  /*1c40*/  FFMA R4, R29, R36, R12 ;  /* 0x000000241d047223 */ /* 0x000fe2000000000c */
[----:B------:R-:W-:Y:S01]  /*1c50*/  FFMA R5, R28, R35, R13 ;  /* 0x000000231c057223 */ /* 0x000fe2000000000d */
[----:B------:R-:W-:Y:S01]  /*1c60*/  FFMA R6, R33, R34, R14 ;  /* 0x0000002221067223 */ /* 0x000fe2000000000e */
[----:B------:R-:W-:Y:S02]  /*1c70*/  SEL R21, R16, RZ, P2 ;  /* 0x000000ff10157207 */ /* 0x000fe40001000000 */
[----:B------:R-:W-:Y:S02]  /*1c80*/  SEL R16, R3, RZ, !P1 ;  /* 0x000000ff03107207 */ /* 0x000fe40004800000 */
[----:B------:R-:W-:Y:S02]  /*1c90*/  SEL R17, R17, RZ, P2 ;  /* 0x000000ff11117207 */ /* 0x000fe40001000000 */
[----:B------:R-:W-:-:S02]  /*1ca0*/  SEL R18, R18, RZ, P2 ;  /* 0x000000ff12127207 */ /* 0x000fc40001000000 */
[----:B------:R-:W-:Y:S01]  /*1cb0*/  SEL R19, R19, RZ, P2 ;  /* 0x000000ff13137207 */ /* 0x000fe20001000000 */
[----:B------:R-:W-:Y:S01]  /*1cc0*/  FFMA R7, R32, R16, R15 ;  /* 0x0000001020077223 */ /* 0x000fe2000000000f */
[----:B------:R-:W-:Y:S02]  /*1cd0*/  SEL R12, R0, R21, !P0 ;  /* 0x00000015000c7207 */ /* 0x000fe40004000000 */
[----:B------:R-:W-:Y:S02]  /*1ce0*/  SEL R13, R2, R17, !P0 ;  /* 0x00000011020d7207 */ /* 0x000fe40004000000 */
[----:B------:R-:W-:Y:S02]  /*1cf0*/  SEL R14, R11, R18, !P0 ;  /* 0x000000120b0e7207 */ /* 0x000fe40004000000 */
[----:B------:R-:W-:-:S05]  /*1d00*/  SEL R15, R10, R19, !P0 ;  /* 0x000000130a0f7207 */ /* 0x000fca0004000000 */
[----:B------:R-:W-:Y:S01]  /*1d10*/  STG.E.128 desc[UR4][R8.64], R12 ;  /* 0x0000000c08007986 */ /* 0x000fe2000c101d04 */
[----:B---3--:R-:W-:Y:S02]  /*1d20*/  @P1 SEL R4, R24, RZ, P3 ;  /* 0x000000ff18041207 */ /* 0x008fe40001800000 */
[----:B------:R-:W-:Y:S02]  /*1d30*/  @P1 SEL R5, R25, RZ, P3 ;  /* 0x000000ff19051207 */ /* 0x000fe40001800000 */
[----:B------:R-:W-:Y:S02]  /*1d40*/  @P1 SEL R6, R26, RZ, P3 ;  /* 0x000000ff1a061207 */ /* 0x000fe40001800000 */
[----:B------:R-:W-:-:S05]  /*1d50*/  @P1 SEL R7, R27, RZ, P3 ;  /* 0x000000ff1b071207 */ /* 0x000fca0001800000 */
[----:B------:R-:W-:Y:S01]  /*1d60*/  STG.E.128 desc[UR4][R8.64+0x800], R4 ;  /* 0x0008000408007986 */ /* 0x000fe2000c101d04 */
[----:B------:R-:W-:Y:S05]  /*1d70*/  EXIT ;  /* 0x000000000000794d */ /* 0x000fea0003800000 */
.L_x_0:
[----:B------:R-:W-:-:S00]  /*1d80*/  BRA `(.L_x_0) ;  /* 0xfffffffc00fc7947 */ /* 0x000fc0000383ffff */
[----:B------:R-:W-:-:S00]  /*1d90*/  NOP ;  /* 0x0000000000007918 */ /* 0x000fc00000000000 */
        /* <DEDUP_REMOVED lines=14> */
.L_x_1:


//--------------------- .nv.constant0.triton_poi_fused_cat_102 --------------------------
	.section	.nv.constant0.triton_poi_fused_cat_102,"a",@progbits
	.sectionflags	@""
	.align	4
.nv.constant0.triton_poi_fused_cat_102:
	.zero		604
